//
// Generated by NVIDIA NVVM Compiler
//
// Compiler Build ID: CL-36424714
// Cuda compilation tools, release 13.0, V13.0.88
// Based on NVVM 20.0.0
//

.version 9.0
.target sm_100
.address_size 64

	// .globl	_Z15SSIP_NTT_stage1PxS_S_jjjj
.extern .shared .align 16 .b8 u[];

.visible .entry _Z15SSIP_NTT_stage1PxS_S_jjjj(
	.param .u64 .ptr .align 1 _Z15SSIP_NTT_stage1PxS_S_jjjj_param_0,
	.param .u64 .ptr .align 1 _Z15SSIP_NTT_stage1PxS_S_jjjj_param_1,
	.param .u64 .ptr .align 1 _Z15SSIP_NTT_stage1PxS_S_jjjj_param_2,
	.param .u32 _Z15SSIP_NTT_stage1PxS_S_jjjj_param_3,
	.param .u32 _Z15SSIP_NTT_stage1PxS_S_jjjj_param_4,
	.param .u32 _Z15SSIP_NTT_stage1PxS_S_jjjj_param_5,
	.param .u32 _Z15SSIP_NTT_stage1PxS_S_jjjj_param_6
)
{
	.reg .pred 	%p<22>;
	.reg .b32 	%r<132>;
	.reg .b64 	%rd<230>;

	ld.param.u64 	%rd26, [_Z15SSIP_NTT_stage1PxS_S_jjjj_param_0];
	ld.param.u64 	%rd27, [_Z15SSIP_NTT_stage1PxS_S_jjjj_param_1];
	ld.param.u64 	%rd25, [_Z15SSIP_NTT_stage1PxS_S_jjjj_param_2];
	ld.param.u32 	%r45, [_Z15SSIP_NTT_stage1PxS_S_jjjj_param_3];
	ld.param.u32 	%r46, [_Z15SSIP_NTT_stage1PxS_S_jjjj_param_4];
	ld.param.u32 	%r47, [_Z15SSIP_NTT_stage1PxS_S_jjjj_param_5];
	ld.param.u32 	%r48, [_Z15SSIP_NTT_stage1PxS_S_jjjj_param_6];
	cvta.to.global.u64 	%rd1, %rd27;
	cvta.to.global.u64 	%rd28, %rd26;
	mov.u32 	%r1, %tid.x;
	mov.u32 	%r49, %ctaid.x;
	mov.b32 	%r50, 1;
	shl.b32 	%r51, %r50, %r46;
	add.s32 	%r52, %r47, -1;
	shr.s32 	%r53, %r51, %r52;
	shl.b32 	%r54, %r53, %r47;
	div.u32 	%r55, %r49, %r53;
	add.s32 	%r56, %r53, -1;
	shl.b32 	%r2, %r50, %r52;
	and.b32  	%r3, %r56, %r49;
	mad.lo.s32 	%r57, %r55, %r54, %r3;
	mul.wide.u32 	%rd29, %r57, 8;
	add.s64 	%rd30, %rd28, %rd29;
	add.s32 	%r58, %r2, -1;
	and.b32  	%r59, %r58, %r1;
	mul.lo.s32 	%r60, %r53, %r59;
	shl.b32 	%r61, %r60, 1;
	mul.wide.u32 	%rd31, %r61, 8;
	add.s64 	%rd2, %rd30, %rd31;
	ld.global.u64 	%rd32, [%rd2];
	shl.b32 	%r62, %r1, 4;
	mov.u32 	%r63, u;
	add.s32 	%r4, %r63, %r62;
	add.s32 	%r64, %r61, %r53;
	mul.wide.u32 	%rd33, %r64, 8;
	add.s64 	%rd3, %rd30, %rd33;
	ld.global.u64 	%rd34, [%rd3];
	shl.b32 	%r5, %r1, 1;
	st.shared.v2.u64 	[%r4], {%rd32, %rd34};
	bar.sync 	0;
	sub.s32 	%r6, %r48, %r47;
	setp.eq.s32 	%p1, %r47, 0;
	@%p1 bra 	$L__BB0_17;
	and.b32  	%r7, %r47, 3;
	setp.lt.u32 	%p2, %r47, 4;
	mov.b32 	%r127, 0;
	@%p2 bra 	$L__BB0_12;
	and.b32  	%r127, %r47, -4;
	neg.s32 	%r124, %r127;
	mov.b32 	%r123, 1;
$L__BB0_3:
	add.s32 	%r12, %r123, -1;
	shr.u32 	%r67, %r2, %r12;
	add.s32 	%r68, %r67, -1;
	and.b32  	%r13, %r68, %r1;
	sub.s32 	%r69, %r5, %r13;
	shl.b32 	%r70, %r69, 3;
	mov.u32 	%r71, u;
	add.s32 	%r72, %r71, %r70;
	ld.shared.u64 	%rd35, [%r72];
	shl.b32 	%r73, %r67, 3;
	add.s32 	%r14, %r72, %r73;
	ld.shared.u64 	%rd36, [%r14];
	add.s64 	%rd37, %rd36, %rd35;
	mul.hi.s64 	%rd38, %rd37, 5270498295554651223;
	shr.u64 	%rd39, %rd38, 63;
	shr.s64 	%rd40, %rd38, 27;
	add.s64 	%rd41, %rd40, %rd39;
	mul.lo.s64 	%rd42, %rd41, 469762049;
	sub.s64 	%rd43, %rd37, %rd42;
	st.shared.u64 	[%r72], %rd43;
	ld.shared.u64 	%rd44, [%r14];
	sub.s64 	%rd45, %rd35, %rd44;
	add.s64 	%rd46, %rd45, 469762049;
	mul.hi.s64 	%rd47, %rd46, 5270498295554651223;
	shr.u64 	%rd48, %rd47, 63;
	shr.s64 	%rd49, %rd47, 27;
	add.s64 	%rd50, %rd49, %rd48;
	mul.lo.s64 	%rd51, %rd50, 469762049;
	sub.s64 	%rd4, %rd46, %rd51;
	st.shared.u64 	[%r14], %rd4;
	setp.eq.s32 	%p3, %r13, 0;
	@%p3 bra 	$L__BB0_5;
	shl.b32 	%r74, %r13, %r12;
	shl.b32 	%r75, %r74, %r6;
	mul.wide.u32 	%rd52, %r75, 8;
	add.s64 	%rd53, %rd1, %rd52;
	ld.global.u64 	%rd54, [%rd53];
	mul.lo.s64 	%rd55, %rd4, %rd54;
	mul.hi.s64 	%rd56, %rd55, 5270498295554651223;
	shr.u64 	%rd57, %rd56, 63;
	shr.s64 	%rd58, %rd56, 27;
	add.s64 	%rd59, %rd58, %rd57;
	mul.lo.s64 	%rd60, %rd59, 469762049;
	sub.s64 	%rd61, %rd55, %rd60;
	st.shared.u64 	[%r14], %rd61;
$L__BB0_5:
	bar.sync 	0;
	add.s32 	%r15, %r123, 2;
	shr.u32 	%r76, %r2, %r123;
	add.s32 	%r77, %r76, -1;
	and.b32  	%r16, %r77, %r1;
	sub.s32 	%r78, %r5, %r16;
	shl.b32 	%r79, %r78, 3;
	mov.u32 	%r80, u;
	add.s32 	%r81, %r80, %r79;
	ld.shared.u64 	%rd62, [%r81];
	shl.b32 	%r82, %r76, 3;
	add.s32 	%r17, %r81, %r82;
	ld.shared.u64 	%rd63, [%r17];
	add.s64 	%rd64, %rd63, %rd62;
	mul.hi.s64 	%rd65, %rd64, 5270498295554651223;
	shr.u64 	%rd66, %rd65, 63;
	shr.s64 	%rd67, %rd65, 27;
	add.s64 	%rd68, %rd67, %rd66;
	mul.lo.s64 	%rd69, %rd68, 469762049;
	sub.s64 	%rd70, %rd64, %rd69;
	st.shared.u64 	[%r81], %rd70;
	ld.shared.u64 	%rd71, [%r17];
	sub.s64 	%rd72, %rd62, %rd71;
	add.s64 	%rd73, %rd72, 469762049;
	mul.hi.s64 	%rd74, %rd73, 5270498295554651223;
	shr.u64 	%rd75, %rd74, 63;
	shr.s64 	%rd76, %rd74, 27;
	add.s64 	%rd77, %rd76, %rd75;
	mul.lo.s64 	%rd78, %rd77, 469762049;
	sub.s64 	%rd5, %rd73, %rd78;
	st.shared.u64 	[%r17], %rd5;
	setp.eq.s32 	%p4, %r16, 0;
	@%p4 bra 	$L__BB0_7;
	shl.b32 	%r83, %r16, %r123;
	shl.b32 	%r84, %r83, %r6;
	mul.wide.u32 	%rd79, %r84, 8;
	add.s64 	%rd80, %rd1, %rd79;
	ld.global.u64 	%rd81, [%rd80];
	mul.lo.s64 	%rd82, %rd5, %rd81;
	mul.hi.s64 	%rd83, %rd82, 5270498295554651223;
	shr.u64 	%rd84, %rd83, 63;
	shr.s64 	%rd85, %rd83, 27;
	add.s64 	%rd86, %rd85, %rd84;
	mul.lo.s64 	%rd87, %rd86, 469762049;
	sub.s64 	%rd88, %rd82, %rd87;
	st.shared.u64 	[%r17], %rd88;
$L__BB0_7:
	bar.sync 	0;
	add.s32 	%r18, %r123, 1;
	shr.u32 	%r85, %r2, %r18;
	add.s32 	%r86, %r85, -1;
	and.b32  	%r19, %r86, %r1;
	sub.s32 	%r87, %r5, %r19;
	shl.b32 	%r88, %r87, 3;
	mov.u32 	%r89, u;
	add.s32 	%r90, %r89, %r88;
	ld.shared.u64 	%rd89, [%r90];
	shl.b32 	%r91, %r85, 3;
	add.s32 	%r20, %r90, %r91;
	ld.shared.u64 	%rd90, [%r20];
	add.s64 	%rd91, %rd90, %rd89;
	mul.hi.s64 	%rd92, %rd91, 5270498295554651223;
	shr.u64 	%rd93, %rd92, 63;
	shr.s64 	%rd94, %rd92, 27;
	add.s64 	%rd95, %rd94, %rd93;
	mul.lo.s64 	%rd96, %rd95, 469762049;
	sub.s64 	%rd97, %rd91, %rd96;
	st.shared.u64 	[%r90], %rd97;
	ld.shared.u64 	%rd98, [%r20];
	sub.s64 	%rd99, %rd89, %rd98;
	add.s64 	%rd100, %rd99, 469762049;
	mul.hi.s64 	%rd101, %rd100, 5270498295554651223;
	shr.u64 	%rd102, %rd101, 63;
	shr.s64 	%rd103, %rd101, 27;
	add.s64 	%rd104, %rd103, %rd102;
	mul.lo.s64 	%rd105, %rd104, 469762049;
	sub.s64 	%rd6, %rd100, %rd105;
	st.shared.u64 	[%r20], %rd6;
	setp.eq.s32 	%p5, %r19, 0;
	@%p5 bra 	$L__BB0_9;
	shl.b32 	%r92, %r19, %r18;
	shl.b32 	%r93, %r92, %r6;
	mul.wide.u32 	%rd106, %r93, 8;
	add.s64 	%rd107, %rd1, %rd106;
	ld.global.u64 	%rd108, [%rd107];
	mul.lo.s64 	%rd109, %rd6, %rd108;
	mul.hi.s64 	%rd110, %rd109, 5270498295554651223;
	shr.u64 	%rd111, %rd110, 63;
	shr.s64 	%rd112, %rd110, 27;
	add.s64 	%rd113, %rd112, %rd111;
	mul.lo.s64 	%rd114, %rd113, 469762049;
	sub.s64 	%rd115, %rd109, %rd114;
	st.shared.u64 	[%r20], %rd115;
$L__BB0_9:
	bar.sync 	0;
	shr.u32 	%r94, %r2, %r15;
	add.s32 	%r95, %r94, -1;
	and.b32  	%r21, %r95, %r1;
	sub.s32 	%r96, %r5, %r21;
	shl.b32 	%r97, %r96, 3;
	mov.u32 	%r98, u;
	add.s32 	%r99, %r98, %r97;
	ld.shared.u64 	%rd116, [%r99];
	shl.b32 	%r100, %r94, 3;
	add.s32 	%r22, %r99, %r100;
	ld.shared.u64 	%rd117, [%r22];
	add.s64 	%rd118, %rd117, %rd116;
	mul.hi.s64 	%rd119, %rd118, 5270498295554651223;
	shr.u64 	%rd120, %rd119, 63;
	shr.s64 	%rd121, %rd119, 27;
	add.s64 	%rd122, %rd121, %rd120;
	mul.lo.s64 	%rd123, %rd122, 469762049;
	sub.s64 	%rd124, %rd118, %rd123;
	st.shared.u64 	[%r99], %rd124;
	ld.shared.u64 	%rd125, [%r22];
	sub.s64 	%rd126, %rd116, %rd125;
	add.s64 	%rd127, %rd126, 469762049;
	mul.hi.s64 	%rd128, %rd127, 5270498295554651223;
	shr.u64 	%rd129, %rd128, 63;
	shr.s64 	%rd130, %rd128, 27;
	add.s64 	%rd131, %rd130, %rd129;
	mul.lo.s64 	%rd132, %rd131, 469762049;
	sub.s64 	%rd7, %rd127, %rd132;
	st.shared.u64 	[%r22], %rd7;
	setp.eq.s32 	%p6, %r21, 0;
	@%p6 bra 	$L__BB0_11;
	shl.b32 	%r101, %r21, %r15;
	shl.b32 	%r102, %r101, %r6;
	mul.wide.u32 	%rd133, %r102, 8;
	add.s64 	%rd134, %rd1, %rd133;
	ld.global.u64 	%rd135, [%rd134];
	mul.lo.s64 	%rd136, %rd7, %rd135;
	mul.hi.s64 	%rd137, %rd136, 5270498295554651223;
	shr.u64 	%rd138, %rd137, 63;
	shr.s64 	%rd139, %rd137, 27;
	add.s64 	%rd140, %rd139, %rd138;
	mul.lo.s64 	%rd141, %rd140, 469762049;
	sub.s64 	%rd142, %rd136, %rd141;
	st.shared.u64 	[%r22], %rd142;
$L__BB0_11:
	bar.sync 	0;
	add.s32 	%r124, %r124, 4;
	add.s32 	%r123, %r123, 4;
	setp.ne.s32 	%p7, %r124, 0;
	@%p7 bra 	$L__BB0_3;
$L__BB0_12:
	setp.eq.s32 	%p8, %r7, 0;
	@%p8 bra 	$L__BB0_17;
	neg.s32 	%r126, %r7;
	mov.u32 	%r107, u;
$L__BB0_14:
	.pragma "nounroll";
	shr.u32 	%r103, %r2, %r127;
	add.s32 	%r104, %r103, -1;
	and.b32  	%r29, %r104, %r1;
	sub.s32 	%r105, %r5, %r29;
	shl.b32 	%r106, %r105, 3;
	add.s32 	%r108, %r107, %r106;
	ld.shared.u64 	%rd143, [%r108];
	shl.b32 	%r109, %r103, 3;
	add.s32 	%r30, %r108, %r109;
	ld.shared.u64 	%rd144, [%r30];
	add.s64 	%rd145, %rd144, %rd143;
	mul.hi.s64 	%rd146, %rd145, 5270498295554651223;
	shr.u64 	%rd147, %rd146, 63;
	shr.s64 	%rd148, %rd146, 27;
	add.s64 	%rd149, %rd148, %rd147;
	mul.lo.s64 	%rd150, %rd149, 469762049;
	sub.s64 	%rd151, %rd145, %rd150;
	st.shared.u64 	[%r108], %rd151;
	ld.shared.u64 	%rd152, [%r30];
	sub.s64 	%rd153, %rd143, %rd152;
	add.s64 	%rd154, %rd153, 469762049;
	mul.hi.s64 	%rd155, %rd154, 5270498295554651223;
	shr.u64 	%rd156, %rd155, 63;
	shr.s64 	%rd157, %rd155, 27;
	add.s64 	%rd158, %rd157, %rd156;
	mul.lo.s64 	%rd159, %rd158, 469762049;
	sub.s64 	%rd8, %rd154, %rd159;
	st.shared.u64 	[%r30], %rd8;
	setp.eq.s32 	%p9, %r29, 0;
	@%p9 bra 	$L__BB0_16;
	shl.b32 	%r110, %r29, %r127;
	shl.b32 	%r111, %r110, %r6;
	mul.wide.u32 	%rd160, %r111, 8;
	add.s64 	%rd161, %rd1, %rd160;
	ld.global.u64 	%rd162, [%rd161];
	mul.lo.s64 	%rd163, %rd8, %rd162;
	mul.hi.s64 	%rd164, %rd163, 5270498295554651223;
	shr.u64 	%rd165, %rd164, 63;
	shr.s64 	%rd166, %rd164, 27;
	add.s64 	%rd167, %rd166, %rd165;
	mul.lo.s64 	%rd168, %rd167, 469762049;
	sub.s64 	%rd169, %rd163, %rd168;
	st.shared.u64 	[%r30], %rd169;
$L__BB0_16:
	bar.sync 	0;
	add.s32 	%r127, %r127, 1;
	add.s32 	%r126, %r126, 1;
	setp.ne.s32 	%p10, %r126, 0;
	@%p10 bra 	$L__BB0_14;
$L__BB0_17:
	sub.s32 	%r112, %r46, %r47;
	add.s32 	%r113, %r112, 1;
	shr.u32 	%r114, %r45, %r113;
	shr.u32 	%r115, %r114, %r47;
	mul.lo.s32 	%r129, %r3, %r115;
	setp.eq.s32 	%p11, %r129, 0;
	mov.b64 	%rd221, 1;
	@%p11 bra 	$L__BB0_22;
	cvta.to.global.u64 	%rd9, %rd25;
	mov.b64 	%rd221, 1;
	mov.b32 	%r128, 0;
$L__BB0_19:
	and.b32  	%r117, %r129, 1;
	setp.eq.b32 	%p12, %r117, 1;
	not.pred 	%p13, %p12;
	@%p13 bra 	$L__BB0_21;
	mul.wide.u32 	%rd172, %r128, 8;
	add.s64 	%rd173, %rd9, %rd172;
	ld.global.u64 	%rd174, [%rd173];
	mul.lo.s64 	%rd175, %rd174, %rd221;
	mul.hi.s64 	%rd176, %rd175, 5270498295554651223;
	shr.u64 	%rd177, %rd176, 63;
	shr.s64 	%rd178, %rd176, 27;
	add.s64 	%rd179, %rd178, %rd177;
	mul.lo.s64 	%rd180, %rd179, 469762049;
	sub.s64 	%rd221, %rd175, %rd180;
$L__BB0_21:
	shr.u32 	%r36, %r129, 1;
	add.s32 	%r128, %r128, 1;
	setp.gt.u32 	%p14, %r129, 1;
	mov.u32 	%r129, %r36;
	@%p14 bra 	$L__BB0_19;
$L__BB0_22:
	brev.b32 	%r118, %r5;
	sub.s32 	%r38, 32, %r47;
	shr.u32 	%r130, %r118, %r38;
	setp.eq.s32 	%p15, %r130, 0;
	mov.b64 	%rd225, 1;
	@%p15 bra 	$L__BB0_27;
	mov.b64 	%rd225, 1;
	mov.u64 	%rd224, %rd221;
$L__BB0_24:
	and.b32  	%r119, %r130, 1;
	setp.eq.b32 	%p16, %r119, 1;
	not.pred 	%p17, %p16;
	@%p17 bra 	$L__BB0_26;
	mul.lo.s64 	%rd183, %rd225, %rd224;
	mul.hi.s64 	%rd184, %rd183, 5270498295554651223;
	shr.u64 	%rd185, %rd184, 63;
	shr.s64 	%rd186, %rd184, 27;
	add.s64 	%rd187, %rd186, %rd185;
	mul.lo.s64 	%rd188, %rd187, 469762049;
	sub.s64 	%rd225, %rd183, %rd188;
$L__BB0_26:
	shr.u32 	%r41, %r130, 1;
	mul.lo.s64 	%rd189, %rd224, %rd224;
	mul.hi.u64 	%rd190, %rd189, 5270498295554651223;
	shr.u64 	%rd191, %rd190, 27;
	mul.lo.s64 	%rd192, %rd191, 469762049;
	sub.s64 	%rd224, %rd189, %rd192;
	setp.gt.u32 	%p18, %r130, 1;
	mov.u32 	%r130, %r41;
	@%p18 bra 	$L__BB0_24;
$L__BB0_27:
	add.s32 	%r120, %r5, 1;
	brev.b32 	%r121, %r120;
	shr.u32 	%r131, %r121, %r38;
	mov.b64 	%rd229, 1;
$L__BB0_28:
	and.b32  	%r122, %r131, 1;
	setp.eq.b32 	%p19, %r122, 1;
	not.pred 	%p20, %p19;
	@%p20 bra 	$L__BB0_30;
	mul.lo.s64 	%rd194, %rd229, %rd221;
	mul.hi.s64 	%rd195, %rd194, 5270498295554651223;
	shr.u64 	%rd196, %rd195, 63;
	shr.s64 	%rd197, %rd195, 27;
	add.s64 	%rd198, %rd197, %rd196;
	mul.lo.s64 	%rd199, %rd198, 469762049;
	sub.s64 	%rd229, %rd194, %rd199;
$L__BB0_30:
	shr.u32 	%r44, %r131, 1;
	mul.lo.s64 	%rd200, %rd221, %rd221;
	mul.hi.u64 	%rd201, %rd200, 5270498295554651223;
	shr.u64 	%rd202, %rd201, 27;
	mul.lo.s64 	%rd203, %rd202, 469762049;
	sub.s64 	%rd221, %rd200, %rd203;
	setp.gt.u32 	%p21, %r131, 1;
	mov.u32 	%r131, %r44;
	@%p21 bra 	$L__BB0_28;
	ld.shared.v2.u64 	{%rd204, %rd205}, [%r4];
	mul.lo.s64 	%rd206, %rd204, %rd225;
	mul.hi.s64 	%rd207, %rd206, 5270498295554651223;
	shr.u64 	%rd208, %rd207, 63;
	shr.s64 	%rd209, %rd207, 27;
	add.s64 	%rd210, %rd209, %rd208;
	mul.lo.s64 	%rd211, %rd210, 469762049;
	sub.s64 	%rd212, %rd206, %rd211;
	st.global.u64 	[%rd2], %rd212;
	mul.lo.s64 	%rd213, %rd205, %rd229;
	mul.hi.s64 	%rd214, %rd213, 5270498295554651223;
	shr.u64 	%rd215, %rd214, 63;
	shr.s64 	%rd216, %rd214, 27;
	add.s64 	%rd217, %rd216, %rd215;
	mul.lo.s64 	%rd218, %rd217, 469762049;
	sub.s64 	%rd219, %rd213, %rd218;
	st.global.u64 	[%rd3], %rd219;
	ret;

}


// ===== COMPILED SASS (sm_100) =====

	.target	sm_100

	.elftype	@"ET_EXEC"


//--------------------- .note.nv.tkinfo           --------------------------
	.section	.note.nv.tkinfo,"",@"SHT_NOTE"
	.sectionflags	@"SHF_NOTE_NV_TKINFO"
	.tkinfo
        /*0018*/ 	.word	0x00000002
        /*0030*/ 	.string	""
        /*0030*/ 	.string	"ptxas"
        /*0030*/ 	.string	"Cuda compilation tools, release 13.0, V13.0.88"
        /*0030*/ 	.string	"Build cuda_13.0.r13.0/compiler.36424714_0"
        /*0030*/ 	.string	"-arch sm_100 -m 64 "



//--------------------- .note.nv.cuinfo           --------------------------
	.section	.note.nv.cuinfo,"",@"SHT_NOTE"
	.sectionflags	@"SHF_NOTE_NV_CUINFO"
        /*0018*/ 	.short	0x0002
        /*001a*/ 	.short	0x0064
        /*001c*/ 	.short	0x0082
	.zero		2


//--------------------- .nv.info                  --------------------------
	.section	.nv.info,"",@"SHT_CUDA_INFO"
	.align	4


	//----- nvinfo : EIATTR_REGCOUNT
	.align		4
        /*0000*/ 	.byte	0x04, 0x2f
        /*0002*/ 	.short	(.L_1 - .L_0)
	.align		4
.L_0:
        /*0004*/ 	.word	index@(_Z15SSIP_NTT_stage1PxS_S_jjjj)
        /*0008*/ 	.word	0x00000020


	//----- nvinfo : EIATTR_FRAME_SIZE
	.align		4
.L_1:
        /*000c*/ 	.byte	0x04, 0x11
        /*000e*/ 	.short	(.L_3 - .L_2)
	.align		4
.L_2:
        /*0010*/ 	.word	index@(_Z15SSIP_NTT_stage1PxS_S_jjjj)
        /*0014*/ 	.word	0x00000000


	//----- nvinfo : EIATTR_MIN_STACK_SIZE
	.align		4
.L_3:
        /*0018*/ 	.byte	0x04, 0x12
        /*001a*/ 	.short	(.L_5 - .L_4)
	.align		4
.L_4:
        /*001c*/ 	.word	index@(_Z15SSIP_NTT_stage1PxS_S_jjjj)
        /*0020*/ 	.word	0x00000000
.L_5:


//--------------------- .nv.compat                --------------------------
	.section	.nv.compat,"",@"SHT_CUDA_COMPAT_INFO"
	.align	4
        /*0000*/ 	.byte	0x02, 0x09, 0x00, 0x00, 0x02, 0x02, 0x01, 0x00, 0x02, 0x05, 0x05, 0x00, 0x03, 0x07, 0x01, 0x01
        /*0010*/ 	.byte	0x02, 0x03, 0x00, 0x00, 0x02, 0x06, 0x01, 0x00, 0x04, 0x0b, 0x08, 0x00, 0x09, 0x00, 0x00, 0x00
        /*0020*/ 	.byte	0x00, 0x00, 0x00, 0x00


//--------------------- .nv.info._Z15SSIP_NTT_stage1PxS_S_jjjj --------------------------
	.section	.nv.info._Z15SSIP_NTT_stage1PxS_S_jjjj,"",@"SHT_CUDA_INFO"
	.sectionflags	@""
	.align	4


	//----- nvinfo : EIATTR_CUDA_API_VERSION
	.align		4
        /*0000*/ 	.byte	0x04, 0x37
        /*0002*/ 	.short	(.L_7 - .L_6)
.L_6:
        /*0004*/ 	.word	0x00000082


	//----- nvinfo : EIATTR_KPARAM_INFO
	.align		4
.L_7:
        /*0008*/ 	.byte	0x04, 0x17
        /*000a*/ 	.short	(.L_9 - .L_8)
.L_8:
        /*000c*/ 	.word	0x00000000
        /*0010*/ 	.short	0x0006
        /*0012*/ 	.short	0x0024
        /*0014*/ 	.byte	0x00, 0xf0, 0x11, 0x00


	//----- nvinfo : EIATTR_KPARAM_INFO
	.align		4
.L_9:
        /*0018*/ 	.byte	0x04, 0x17
        /*001a*/ 	.short	(.L_11 - .L_10)
.L_10:
        /*001c*/ 	.word	0x00000000
        /*0020*/ 	.short	0x0005
        /*0022*/ 	.short	0x0020
        /*0024*/ 	.byte	0x00, 0xf0, 0x11, 0x00


	//----- nvinfo : EIATTR_KPARAM_INFO
	.align		4
.L_11:
        /*0028*/ 	.byte	0x04, 0x17
        /*002a*/ 	.short	(.L_13 - .L_12)
.L_12:
        /*002c*/ 	.word	0x00000000
        /*0030*/ 	.short	0x0004
        /*0032*/ 	.short	0x001c
        /*0034*/ 	.byte	0x00, 0xf0, 0x11, 0x00


	//----- nvinfo : EIATTR_KPARAM_INFO
	.align		4
.L_13:
        /*0038*/ 	.byte	0x04, 0x17
        /*003a*/ 	.short	(.L_15 - .L_14)
.L_14:
        /*003c*/ 	.word	0x00000000
        /*0040*/ 	.short	0x0003
        /*0042*/ 	.short	0x0018
        /*0044*/ 	.byte	0x00, 0xf0, 0x11, 0x00


	//----- nvinfo : EIATTR_KPARAM_INFO
	.align		4
.L_15:
        /*0048*/ 	.byte	0x04, 0x17
        /*004a*/ 	.short	(.L_17 - .L_16)
.L_16:
        /*004c*/ 	.word	0x00000000
        /*0050*/ 	.short	0x0002
        /*0052*/ 	.short	0x0010
        /*0054*/ 	.byte	0x00, 0xf5, 0x21, 0x00


	//----- nvinfo : EIATTR_KPARAM_INFO
	.align		4
.L_17:
        /*0058*/ 	.byte	0x04, 0x17
        /*005a*/ 	.short	(.L_19 - .L_18)
.L_18:
        /*005c*/ 	.word	0x00000000
        /*0060*/ 	.short	0x0001
        /*0062*/ 	.short	0x0008
        /*0064*/ 	.byte	0x00, 0xf5, 0x21, 0x00


	//----- nvinfo : EIATTR_KPARAM_INFO
	.align		4
.L_19:
        /*0068*/ 	.byte	0x04, 0x17
        /*006a*/ 	.short	(.L_21 - .L_20)
.L_20:
        /*006c*/ 	.word	0x00000000
        /*0070*/ 	.short	0x0000
        /*0072*/ 	.short	0x0000
        /*0074*/ 	.byte	0x00, 0xf5, 0x21, 0x00


	//----- nvinfo : EIATTR_SPARSE_MMA_MASK
	.align		4
.L_21:
        /*0078*/ 	.byte	0x03, 0x50
        /*007a*/ 	.short	0x0000


	//----- nvinfo : EIATTR_MAXREG_COUNT
	.align		4
        /*007c*/ 	.byte	0x03, 0x1b
        /*007e*/ 	.short	0x00ff


	//----- nvinfo : EIATTR_NUM_BARRIERS
	.align		4
        /*0080*/ 	.byte	0x02, 0x4c
        /*0082*/ 	.byte	0x01
	.zero		1


	//----- nvinfo : EIATTR_MERCURY_ISA_VERSION
	.align		4
        /*0084*/ 	.byte	0x03, 0x5f
        /*0086*/ 	.short	0x0101


	//----- nvinfo : EIATTR_VRC_CTA_INIT_COUNT
	.align		4
        /*0088*/ 	.byte	0x02, 0x4a
	.zero		1
	.zero		1


	//----- nvinfo : EIATTR_EXIT_INSTR_OFFSETS
	.align		4
        /*008c*/ 	.byte	0x04, 0x1c
        /*008e*/ 	.short	(.L_23 - .L_22)


	//   ....[0]....
.L_22:
        /*0090*/ 	.word	0x00002c80


	//----- nvinfo : EIATTR_CRS_STACK_SIZE
	.align		4
.L_23:
        /*0094*/ 	.byte	0x04, 0x1e
        /*0096*/ 	.short	(.L_25 - .L_24)
.L_24:
        /*0098*/ 	.word	0x00000000


	//----- nvinfo : EIATTR_CBANK_PARAM_SIZE
	.align		4
.L_25:
        /*009c*/ 	.byte	0x03, 0x19
        /*009e*/ 	.short	0x0028


	//----- nvinfo : EIATTR_PARAM_CBANK
	.align		4
        /*00a0*/ 	.byte	0x04, 0x0a
        /*00a2*/ 	.short	(.L_27 - .L_26)
	.align		4
.L_26:
        /*00a4*/ 	.word	index@(.nv.constant0._Z15SSIP_NTT_stage1PxS_S_jjjj)
        /*00a8*/ 	.short	0x0380
        /*00aa*/ 	.short	0x0028


	//----- nvinfo : EIATTR_SW_WAR
	.align		4
.L_27:
        /*00ac*/ 	.byte	0x04, 0x36
        /*00ae*/ 	.short	(.L_29 - .L_28)
.L_28:
        /*00b0*/ 	.word	0x00000008
.L_29:


//--------------------- .nv.callgraph             --------------------------
	.section	.nv.callgraph,"",@"SHT_CUDA_CALLGRAPH"
	.align	4
	.sectionentsize	8
	.align		4
        /*0000*/ 	.word	0x00000000
	.align		4
        /*0004*/ 	.word	0xffffffff
	.align		4
        /*0008*/ 	.word	0x00000000
	.align		4
        /*000c*/ 	.word	0xfffffffe
	.align		4
        /*0010*/ 	.word	0x00000000
	.align		4
        /*0014*/ 	.word	0xfffffffd
	.align		4
        /*0018*/ 	.word	0x00000000
	.align		4
        /*001c*/ 	.word	0xfffffffc


//--------------------- .text._Z15SSIP_NTT_stage1PxS_S_jjjj --------------------------
	.section	.text._Z15SSIP_NTT_stage1PxS_S_jjjj,"ax",@progbits
	.align	128
        .global         _Z15SSIP_NTT_stage1PxS_S_jjjj
        .type           _Z15SSIP_NTT_stage1PxS_S_jjjj,@function
        .size           _Z15SSIP_NTT_stage1PxS_S_jjjj,(.L_x_27 - _Z15SSIP_NTT_stage1PxS_S_jjjj)
        .other          _Z15SSIP_NTT_stage1PxS_S_jjjj,@"STO_CUDA_ENTRY STV_DEFAULT"
_Z15SSIP_NTT_stage1PxS_S_jjjj:
.text._Z15SSIP_NTT_stage1PxS_S_jjjj:
[----:B------:R-:W-:Y:S08]  /*0000*/  LDC R1, c[0x0][0x37c] ;  /* 0x0000df00ff017b82 */ /* 0x000ff00000000800 */
[----:B------:R-:W0:Y:S01]  /*0010*/  LDC R14, c[0x0][0x3a0] ;  /* 0x0000e800ff0e7b82 */ /* 0x000e220000000800 */
[----:B------:R-:W1:Y:S01]  /*0020*/  LDCU UR4, c[0x0][0x39c] ;  /* 0x00007380ff0477ac */ /* 0x000e620008000800 */
[----:B------:R-:W-:Y:S01]  /*0030*/  IMAD.MOV.U32 R9, RZ, RZ, 0x1 ;  /* 0x00000001ff097424 */ /* 0x000fe200078e00ff */
[----:B------:R-:W2:Y:S04]  /*0040*/  LDCU.64 UR8, c[0x0][0x358] ;  /* 0x00006b00ff0877ac */ /* 0x000ea80008000a00 */
[----:B-1----:R-:W-:Y:S01]  /*0050*/  SHF.L.U32 R5, R9, UR4, RZ ;  /* 0x0000000409057c19 */ /* 0x002fe200080006ff */
[----:B------:R-:W1:Y:S01]  /*0060*/  S2UR UR4, SR_CTAID.X ;  /* 0x00000000000479c3 */ /* 0x000e620000002500 */
[----:B0-----:R-:W-:-:S05]  /*0070*/  VIADD R0, R14, 0xffffffff ;  /* 0xffffffff0e007836 */ /* 0x001fca0000000000 */
[----:B------:R-:W-:-:S04]  /*0080*/  SHF.R.S32.HI R5, RZ, R0, R5 ;  /* 0x00000000ff057219 */ /* 0x000fc80000011405 */
[----:B------:R-:W0:Y:S01]  /*0090*/  I2F.U32.RP R4, R5 ;  /* 0x0000000500047306 */ /* 0x000e220000209000 */
[----:B------:R-:W-:Y:S01]  /*00a0*/  IMAD.MOV R7, RZ, RZ, -R5 ;  /* 0x000000ffff077224 */ /* 0x000fe200078e0a05 */
[----:B------:R-:W-:-:S06]  /*00b0*/  ISETP.NE.U32.AND P2, PT, R5, RZ, PT ;  /* 0x000000ff0500720c */ /* 0x000fcc0003f45070 */
[----:B0-----:R-:W0:Y:S02]  /*00c0*/  MUFU.RCP R4, R4 ;  /* 0x0000000400047308 */ /* 0x001e240000001000 */
[----:B0-----:R-:W-:Y:S02]  /*00d0*/  VIADD R2, R4, 0xffffffe ;  /* 0x0ffffffe04027836 */ /* 0x001fe40000000000 */
[----:B------:R-:W0:Y:S04]  /*00e0*/  S2R R4, SR_TID.X ;  /* 0x0000000000047919 */ /* 0x000e280000002100 */
[----:B------:R3:W4:Y:S02]  /*00f0*/  F2I.FTZ.U32.TRUNC.NTZ R3, R2 ;  /* 0x0000000200037305 */ /* 0x000724000021f000 */
[----:B---3--:R-:W-:-:S02]  /*0100*/  IMAD.MOV.U32 R2, RZ, RZ, RZ ;  /* 0x000000ffff027224 */ /* 0x008fc400078e00ff */
[----:B----4-:R-:W-:-:S04]  /*0110*/  IMAD R7, R7, R3, RZ ;  /* 0x0000000307077224 */ /* 0x010fc800078e02ff */
[----:B------:R-:W-:-:S04]  /*0120*/  IMAD.HI.U32 R3, R3, R7, R2 ;  /* 0x0000000703037227 */ /* 0x000fc800078e0002 */
[----:B------:R-:W-:Y:S02]  /*0130*/  VIADD R2, R5, 0xffffffff ;  /* 0xffffffff05027836 */ /* 0x000fe40000000000 */
[----:B-1----:R-:W-:Y:S01]  /*0140*/  IMAD.HI.U32 R8, R3, UR4, RZ ;  /* 0x0000000403087c27 */ /* 0x002fe2000f8e00ff */
[----:B------:R-:W-:Y:S02]  /*0150*/  SHF.L.U32 R3, R9, R0, RZ ;  /* 0x0000000009037219 */ /* 0x000fe400000006ff */
[----:B------:R-:W-:Y:S01]  /*0160*/  LOP3.LUT R2, R2, UR4, RZ, 0xc0, !PT ;  /* 0x0000000402027c12 */ /* 0x000fe2000f8ec0ff */
[----:B------:R-:W-:Y:S02]  /*0170*/  IMAD.MOV R6, RZ, RZ, -R8 ;  /* 0x000000ffff067224 */ /* 0x000fe400078e0a08 */
[----:B------:R-:W-:Y:S02]  /*0180*/  VIADD R9, R3, 0xffffffff ;  /* 0xffffffff03097836 */ /* 0x000fe40000000000 */
[----:B------:R-:W-:-:S03]  /*0190*/  IMAD R6, R5, R6, UR4 ;  /* 0x0000000405067e24 */ /* 0x000fc6000f8e0206 */
[----:B0-----:R-:W-:Y:S02]  /*01a0*/  LOP3.LUT R0, R9, R4, RZ, 0xc0, !PT ;  /* 0x0000000409007212 */ /* 0x001fe400078ec0ff */
[----:B------:R-:W-:Y:S02]  /*01b0*/  ISETP.GE.U32.AND P0, PT, R6, R5, PT ;  /* 0x000000050600720c */ /* 0x000fe40003f06070 */
[C---:B------:R-:W-:Y:S01]  /*01c0*/  SHF.L.U32 R9, R5.reuse, R14, RZ ;  /* 0x0000000e05097219 */ /* 0x040fe200000006ff */
[----:B------:R-:W-:-:S04]  /*01d0*/  IMAD R0, R5, R0, RZ ;  /* 0x0000000005007224 */ /* 0x000fc800078e02ff */
[----:B------:R-:W-:-:S06]  /*01e0*/  IMAD.SHL.U32 R0, R0, 0x2, RZ ;  /* 0x0000000200007824 */ /* 0x000fcc00078e00ff */
[----:B------:R-:W-:Y:S01]  /*01f0*/  @P0 IMAD.IADD R6, R6, 0x1, -R5 ;  /* 0x0000000106060824 */ /* 0x000fe200078e0a05 */
[----:B------:R-:W-:-:S04]  /*0200*/  @P0 IADD3 R8, PT, PT, R8, 0x1, RZ ;  /* 0x0000000108080810 */ /* 0x000fc80007ffe0ff */
[-C--:B------:R-:W-:Y:S02]  /*0210*/  ISETP.GE.U32.AND P1, PT, R6, R5.reuse, PT ;  /* 0x000000050600720c */ /* 0x080fe40003f26070 */
[----:B------:R-:W0:Y:S11]  /*0220*/  LDC.64 R6, c[0x0][0x380] ;  /* 0x0000e000ff067b82 */ /* 0x000e360000000a00 */
[----:B------:R-:W-:Y:S01]  /*0230*/  @P1 VIADD R8, R8, 0x1 ;  /* 0x0000000108081836 */ /* 0x000fe20000000000 */
[----:B------:R-:W-:Y:S01]  /*0240*/  @!P2 LOP3.LUT R8, RZ, R5, RZ, 0x33, !PT ;  /* 0x00000005ff08a212 */ /* 0x000fe200078e33ff */
[----:B------:R-:W-:-:S04]  /*0250*/  IMAD.IADD R5, R5, 0x1, R0 ;  /* 0x0000000105057824 */ /* 0x000fc800078e0200 */
[----:B------:R-:W-:-:S04]  /*0260*/  IMAD R9, R9, R8, R2 ;  /* 0x0000000809097224 */ /* 0x000fc800078e0202 */
[----:B0-----:R-:W-:-:S04]  /*0270*/  IMAD.WIDE.U32 R12, R9, 0x8, R6 ;  /* 0x00000008090c7825 */ /* 0x001fc800078e0006 */
[----:B------:R-:W-:-:S04]  /*0280*/  IMAD.WIDE.U32 R6, R0, 0x8, R12 ;  /* 0x0000000800067825 */ /* 0x000fc800078e000c */
[----:B------:R-:W-:Y:S01]  /*0290*/  IMAD.WIDE.U32 R12, R5, 0x8, R12 ;  /* 0x00000008050c7825 */ /* 0x000fe200078e000c */
[----:B--2---:R-:W2:Y:S04]  /*02a0*/  LDG.E.64 R8, desc[UR8][R6.64] ;  /* 0x0000000806087981 */ /* 0x004ea8000c1e1b00 */
[----:B------:R-:W2:Y:S01]  /*02b0*/  LDG.E.64 R10, desc[UR8][R12.64] ;  /* 0x000000080c0a7981 */ /* 0x000ea2000c1e1b00 */
[----:B------:R-:W0:Y:S01]  /*02c0*/  S2UR UR5, SR_CgaCtaId ;  /* 0x00000000000579c3 */ /* 0x000e220000008800 */
[----:B------:R-:W-:Y:S01]  /*02d0*/  UMOV UR4, 0x400 ;  /* 0x0000040000047882 */ /* 0x000fe20000000000 */
[----:B------:R-:W-:Y:S01]  /*02e0*/  ISETP.NE.AND P0, PT, R14, RZ, PT ;  /* 0x000000ff0e00720c */ /* 0x000fe20003f05270 */
[----:B------:R-:W-:Y:S01]  /*02f0*/  IMAD.SHL.U32 R5, R4, 0x2, RZ ;  /* 0x0000000204057824 */ /* 0x000fe200078e00ff */
[----:B0-----:R-:W-:-:S06]  /*0300*/  ULEA UR4, UR5, UR4, 0x18 ;  /* 0x0000000405047291 */ /* 0x001fcc000f8ec0ff */
[----:B------:R-:W-:-:S05]  /*0310*/  LEA R0, R4, UR4, 0x4 ;  /* 0x0000000404007c11 */ /* 0x000fca000f8e20ff */
[----:B--2---:R0:W-:Y:S01]  /*0320*/  STS.128 [R0], R8 ;  /* 0x0000000800007388 */ /* 0x0041e20000000c00 */
[----:B------:R-:W-:Y:S06]  /*0330*/  BAR.SYNC.DEFER_BLOCKING 0x0 ;  /* 0x0000000000007b1d */ /* 0x000fec0000010000 */
[----:B------:R-:W-:Y:S05]  /*0340*/  @!P0 BRA `(.L_x_0) ;  /* 0x0000001c00048947 */ /* 0x000fea0003800000 */
[----:B------:R-:W1:Y:S01]  /*0350*/  LDCU UR5, c[0x0][0x3a4] ;  /* 0x00007480ff0577ac */ /* 0x000e620008000800 */
[C---:B------:R-:W-:Y:S01]  /*0360*/  ISETP.GE.U32.AND P0, PT, R14.reuse, 0x4, PT ;  /* 0x000000040e00780c */ /* 0x040fe20003f06070 */
[----:B0-----:R-:W-:Y:S01]  /*0370*/  IMAD.MOV.U32 R8, RZ, RZ, RZ ;  /* 0x000000ffff087224 */ /* 0x001fe200078e00ff */
[----:B-1----:R-:W-:-:S11]  /*0380*/  IADD3 R9, PT, PT, -R14, UR5, RZ ;  /* 0x000000050e097c10 */ /* 0x002fd6000fffe1ff */
[----:B------:R-:W-:Y:S05]  /*0390*/  @!P0 BRA `(.L_x_1) ;  /* 0x0000001400788947 */ /* 0x000fea0003800000 */
[----:B------:R-:W-:Y:S01]  /*03a0*/  LOP3.LUT R8, R14, 0xfffffffc, RZ, 0xc0, !PT ;  /* 0xfffffffc0e087812 */ /* 0x000fe200078ec0ff */
[----:B------:R-:W-:-:S04]  /*03b0*/  HFMA2 R10, -RZ, RZ, 0, 5.9604644775390625e-08 ;  /* 0x00000001ff0a7431 */ /* 0x000fc800000001ff */
[----:B------:R-:W-:-:S07]  /*03c0*/  IMAD.MOV R11, RZ, RZ, -R8 ;  /* 0x000000ffff0b7224 */ /* 0x000fce00078e0a08 */
.L_x_10:
[----:B------:R-:W-:Y:S01]  /*03d0*/  VIADD R22, R10, 0xffffffff ;  /* 0xffffffff0a167836 */ /* 0x000fe20000000000 */
[----:B------:R-:W-:Y:S04]  /*03e0*/  BSSY.RECONVERGENT B0, `(.L_x_2) ;  /* 0x0000052000007945 */ /* 0x000fe80003800200 */
[----:B------:R-:W-:-:S05]  /*03f0*/  SHF.R.U32.HI R24, RZ, R22, R3 ;  /* 0x00000016ff187219 */ /* 0x000fca0000011603 */
[----:B01----:R-:W-:-:S05]  /*0400*/  VIADD R23, R24, 0xffffffff ;  /* 0xffffffff18177836 */ /* 0x003fca0000000000 */
[----:B------:R-:W-:-:S05]  /*0410*/  LOP3.LUT P0, R23, R23, RZ, R4, 0xa0, !PT ;  /* 0x000000ff17177212 */ /* 0x000fca000780a004 */
[----:B------:R-:W-:-:S05]  /*0420*/  IMAD.IADD R25, R5, 0x1, -R23 ;  /* 0x0000000105197824 */ /* 0x000fca00078e0a17 */
[----:B------:R-:W-:-:S05]  /*0430*/  LEA R25, R25, UR4, 0x3 ;  /* 0x0000000419197c11 */ /* 0x000fca000f8e18ff */
[----:B------:R-:W-:Y:S01]  /*0440*/  IMAD R24, R24, 0x8, R25 ;  /* 0x0000000818187824 */ /* 0x000fe200078e0219 */
[----:B------:R-:W-:Y:S04]  /*0450*/  LDS.64 R20, [R25] ;  /* 0x0000000019147984 */ /* 0x000fe80000000a00 */
[----:B------:R-:W0:Y:S02]  /*0460*/  LDS.64 R14, [R24] ;  /* 0x00000000180e7984 */ /* 0x000e240000000a00 */
[----:B0-----:R-:W-:-:S05]  /*0470*/  IADD3 R14, P1, PT, R20, R14, RZ ;  /* 0x0000000e140e7210 */ /* 0x001fca0007f3e0ff */
[----:B------:R-:W-:Y:S02]  /*0480*/  IMAD.X R15, R21, 0x1, R15, P1 ;  /* 0x00000001150f7824 */ /* 0x000fe400008e060f */
[----:B------:R-:W-:-:S04]  /*0490*/  IMAD.WIDE.U32 R16, R14, -0x7829cba9, RZ ;  /* 0x87d634570e107825 */ /* 0x000fc800078e00ff */
[----:B------:R-:W-:-:S04]  /*04a0*/  IMAD.WIDE.U32 R18, R15, -0x7829cba9, RZ ;  /* 0x87d634570f127825 */ /* 0x000fc800078e00ff */
[----:B------:R-:W-:-:S03]  /*04b0*/  IMAD.WIDE.U32 R18, P1, R14, 0x49249246, R18 ;  /* 0x492492460e127825 */ /* 0x000fc60007820012 */
[----:B------:R-:W-:Y:S01]  /*04c0*/  IADD3 RZ, P2, PT, R17, R18, RZ ;  /* 0x0000001211ff7210 */ /* 0x000fe20007f5e0ff */
[----:B------:R-:W-:Y:S01]  /*04d0*/  IMAD.X R17, RZ, RZ, RZ, P1 ;  /* 0x000000ffff117224 */ /* 0x000fe200008e06ff */
[----:B------:R-:W-:-:S05]  /*04e0*/  MOV R16, R19 ;  /* 0x0000001300107202 */ /* 0x000fca0000000f00 */
[C---:B------:R-:W-:Y:S01]  /*04f0*/  IMAD.WIDE.U32.X R16, R15.reuse, 0x49249246, R16, P2 ;  /* 0x492492460f107825 */ /* 0x040fe200010e0410 */
[----:B------:R-:W-:Y:S02]  /*0500*/  ISETP.LT.AND P2, PT, R15, RZ, PT ;  /* 0x000000ff0f00720c */ /* 0x000fe40003f41270 */
[----:B------:R-:W-:-:S04]  /*0510*/  IADD3 R19, P1, PT, R16, 0x7829cba9, RZ ;  /* 0x7829cba910137810 */ /* 0x000fc80007f3e0ff */
[----:B------:R-:W-:Y:S02]  /*0520*/  IADD3.X R27, PT, PT, R17, -0x49249247, RZ, P1, !PT ;  /* 0xb6db6db9111b7810 */ /* 0x000fe40000ffe4ff */
[----:B------:R-:W-:Y:S02]  /*0530*/  SEL R16, R19, R16, P2 ;  /* 0x0000001013107207 */ /* 0x000fe40001000000 */
[----:B------:R-:W-:-:S04]  /*0540*/  SEL R18, R27, R17, P2 ;  /* 0x000000111b127207 */ /* 0x000fc80001000000 */
[----:B------:R-:W-:-:S04]  /*0550*/  SHF.R.S64 R17, R16, 0x1b, R18 ;  /* 0x0000001b10117819 */ /* 0x000fc80000001012 */
[----:B------:R-:W-:-:S04]  /*0560*/  LEA.HI R17, P1, R18, R17, RZ, 0x1 ;  /* 0x0000001112117211 */ /* 0x000fc800078308ff */
[----:B------:R-:W-:Y:S01]  /*0570*/  LEA.HI.X.SX32 R16, R18, RZ, 0x5, P1 ;  /* 0x000000ff12107211 */ /* 0x000fe200008f2eff */
[----:B------:R-:W-:-:S04]  /*0580*/  IMAD.WIDE.U32 R26, R17, -0x1c000001, R14 ;  /* 0xe3ffffff111a7825 */ /* 0x000fc800078e000e */
[----:B------:R-:W-:-:S05]  /*0590*/  IMAD R16, R16, -0x1c000001, RZ ;  /* 0xe3ffffff10107824 */ /* 0x000fca00078e02ff */
[----:B------:R-:W-:-:S05]  /*05a0*/  IADD3 R27, PT, PT, R27, -R17, R16 ;  /* 0x800000111b1b7210 */ /* 0x000fca0007ffe010 */
[----:B------:R-:W-:Y:S04]  /*05b0*/  STS.64 [R25], R26 ;  /* 0x0000001a19007388 */ /* 0x000fe80000000a00 */
[----:B------:R-:W0:Y:S02]  /*05c0*/  LDS.64 R14, [R24] ;  /* 0x00000000180e7984 */ /* 0x000e240000000a00 */
[----:B0-----:R-:W-:-:S04]  /*05d0*/  IADD3 R14, P1, P2, R20, 0x1c000001, -R14 ;  /* 0x1c000001140e7810 */ /* 0x001fc80007a3e80e */
[----:B------:R-:W-:Y:S01]  /*05e0*/  IADD3.X R15, PT, PT, R21, RZ, ~R15, P1, P2 ;  /* 0x000000ff150f7210 */ /* 0x000fe20000fe4c0f */
[----:B------:R-:W-:-:S03]  /*05f0*/  IMAD.WIDE.U32 R20, R14, -0x7829cba9, RZ ;  /* 0x87d634570e147825 */ /* 0x000fc600078e00ff */
[C---:B------:R-:W-:Y:S01]  /*0600*/  ISETP.LT.AND P2, PT, R15.reuse, RZ, PT ;  /* 0x000000ff0f00720c */ /* 0x040fe20003f41270 */
[----:B------:R-:W-:-:S04]  /*0610*/  IMAD.WIDE.U32 R16, R15, -0x7829cba9, RZ ;  /* 0x87d634570f107825 */ /* 0x000fc800078e00ff */
[----:B------:R-:W-:-:S04]  /*0620*/  IMAD.WIDE.U32 R16, P1, R14, 0x49249246, R16 ;  /* 0x492492460e107825 */ /* 0x000fc80007820010 */
[----:B------:R-:W-:Y:S01]  /*0630*/  IMAD.X R19, RZ, RZ, RZ, P1 ;  /* 0x000000ffff137224 */ /* 0x000fe200008e06ff */
[----:B------:R-:W-:Y:S01]  /*0640*/  IADD3 RZ, P1, PT, R21, R16, RZ ;  /* 0x0000001015ff7210 */ /* 0x000fe20007f3e0ff */
[----:B------:R-:W-:-:S04]  /*0650*/  IMAD.MOV.U32 R18, RZ, RZ, R17 ;  /* 0x000000ffff127224 */ /* 0x000fc800078e0011 */
[----:B------:R-:W-:-:S03]  /*0660*/  IMAD.WIDE.U32.X R18, R15, 0x49249246, R18, P1 ;  /* 0x492492460f127825 */ /* 0x000fc600008e0412 */
        /* <DEDUP_REMOVED lines=8> */
[----:B------:R-:W-:Y:S02]  /*06f0*/  IMAD R16, R16, -0x1c000001, RZ ;  /* 0xe3ffffff10107824 */ /* 0x000fe400078e02ff */
[----:B------:R-:W-:-:S03]  /*0700*/  IMAD.MOV.U32 R18, RZ, RZ, R14 ;  /* 0x000000ffff127224 */ /* 0x000fc600078e000e */
[----:B------:R-:W-:-:S05]  /*0710*/  IADD3 R19, PT, PT, R15, -R19, R16 ;  /* 0x800000130f137210 */ /* 0x000fca0007ffe010 */
[----:B------:R0:W-:Y:S01]  /*0720*/  STS.64 [R24], R18 ;  /* 0x0000001218007388 */ /* 0x0001e20000000a00 */
[----:B------:R-:W-:Y:S05]  /*0730*/  @!P0 BRA `(.L_x_3) ;  /* 0x0000000000708947 */ /* 0x000fea0003800000 */
[----:B------:R-:W1:Y:S01]  /*0740*/  LDC.64 R16, c[0x0][0x388] ;  /* 0x0000e200ff107b82 */ /* 0x000e620000000a00 */
[----:B------:R-:W-:-:S04]  /*0750*/  SHF.L.U32 R22, R23, R22, RZ ;  /* 0x0000001617167219 */ /* 0x000fc800000006ff */
[----:B------:R-:W-:-:S05]  /*0760*/  SHF.L.U32 R23, R22, R9, RZ ;  /* 0x0000000916177219 */ /* 0x000fca00000006ff */
[----:B-1----:R-:W-:-:S05]  /*0770*/  IMAD.WIDE.U32 R22, R23, 0x8, R16 ;  /* 0x0000000817167825 */ /* 0x002fca00078e0010 */
[----:B------:R-:W0:Y:S02]  /*0780*/  LDG.E.64 R20, desc[UR8][R22.64] ;  /* 0x0000000816147981 */ /* 0x000e24000c1e1b00 */
[-C--:B0-----:R-:W-:Y:S02]  /*0790*/  IMAD R19, R19, R20.reuse, RZ ;  /* 0x0000001413137224 */ /* 0x081fe400078e02ff */
[----:B------:R-:W-:-:S04]  /*07a0*/  IMAD.WIDE.U32 R16, R14, R20, RZ ;  /* 0x000000140e107225 */ /* 0x000fc800078e00ff */
[----:B------:R-:W-:Y:S02]  /*07b0*/  IMAD R19, R21, R14, R19 ;  /* 0x0000000e15137224 */ /* 0x000fe400078e0213 */
[----:B------:R-:W-:-:S04]  /*07c0*/  IMAD.WIDE.U32 R20, R16, -0x7829cba9, RZ ;  /* 0x87d6345710147825 */ /* 0x000fc800078e00ff */
[----:B------:R-:W-:-:S04]  /*07d0*/  IMAD.IADD R17, R17, 0x1, R19 ;  /* 0x0000000111117824 */ /* 0x000fc800078e0213 */
[C---:B------:R-:W-:Y:S01]  /*07e0*/  IMAD.WIDE.U32 R18, R17.reuse, -0x7829cba9, RZ ;  /* 0x87d6345711127825 */ /* 0x040fe200078e00ff */
[----:B------:R-:W-:-:S03]  /*07f0*/  ISETP.LT.AND P1, PT, R17, RZ, PT ;  /* 0x000000ff1100720c */ /* 0x000fc60003f21270 */
        /* <DEDUP_REMOVED lines=15> */
[----:B------:R1:W-:Y:S02]  /*08f0*/  STS.64 [R24], R16 ;  /* 0x0000001018007388 */ /* 0x0003e40000000a00 */
.L_x_3:
[----:B------:R-:W-:Y:S05]  /*0900*/  BSYNC.RECONVERGENT B0 ;  /* 0x0000000000007941 */ /* 0x000fea0003800200 */
.L_x_2:
[----:B------:R-:W2:Y:S01]  /*0910*/  S2UR UR5, SR_CgaCtaId ;  /* 0x00000000000579c3 */ /* 0x000ea20000008800 */
[----:B01----:R-:W-:-:S07]  /*0920*/  SHF.R.U32.HI R24, RZ, R10, R3 ;  /* 0x0000000aff187219 */ /* 0x003fce0000011603 */
[----:B------:R-:W-:Y:S01]  /*0930*/  BAR.SYNC.DEFER_BLOCKING 0x0 ;  /* 0x0000000000007b1d */ /* 0x000fe20000010000 */
[----:B------:R-:W-:-:S05]  /*0940*/  VIADD R15, R24, 0xffffffff ;  /* 0xffffffff180f7836 */ /* 0x000fca0000000000 */
[----:B------:R-:W-:Y:S01]  /*0950*/  UMOV UR4, 0x400 ;  /* 0x0000040000047882 */ /* 0x000fe20000000000 */
[----:B------:R-:W-:Y:S01]  /*0960*/  BSSY.RECONVERGENT B0, `(.L_x_4) ;  /* 0x0000058000007945 */ /* 0x000fe20003800200 */
[----:B------:R-:W-:-:S04]  /*0970*/  LOP3.LUT P0, R22, R15, RZ, R4, 0xa0, !PT ;  /* 0x000000ff0f167212 */ /* 0x000fc8000780a004 */
[----:B------:R-:W-:Y:S01]  /*0980*/  IADD3 R23, PT, PT, R5, -R22, RZ ;  /* 0x8000001605177210 */ /* 0x000fe20007ffe0ff */
[----:B--2---:R-:W-:-:S06]  /*0990*/  ULEA UR4, UR5, UR4, 0x18 ;  /* 0x0000000405047291 */ /* 0x004fcc000f8ec0ff */
[----:B------:R-:W-:-:S05]  /*09a0*/  LEA R23, R23, UR4, 0x3 ;  /* 0x0000000417177c11 */ /* 0x000fca000f8e18ff */
[----:B------:R-:W-:Y:S01]  /*09b0*/  IMAD R24, R24, 0x8, R23 ;  /* 0x0000000818187824 */ /* 0x000fe200078e0217 */
[----:B------:R-:W-:Y:S04]  /*09c0*/  LDS.64 R26, [R23] ;  /* 0x00000000171a7984 */ /* 0x000fe80000000a00 */
[----:B------:R-:W0:Y:S02]  /*09d0*/  LDS.64 R14, [R24] ;  /* 0x00000000180e7984 */ /* 0x000e240000000a00 */
[----:B0-----:R-:W-:-:S05]  /*09e0*/  IADD3 R14, P1, PT, R26, R14, RZ ;  /* 0x0000000e1a0e7210 */ /* 0x001fca0007f3e0ff */
[----:B------:R-:W-:Y:S02]  /*09f0*/  IMAD.X R15, R27, 0x1, R15, P1 ;  /* 0x000000011b0f7824 */ /* 0x000fe400008e060f */
        /* <DEDUP_REMOVED lines=25> */
[----:B------:R-:W-:Y:S02]  /*0b90*/  VIADD R20, R10, 0x1 ;  /* 0x000000010a147836 */ /* 0x000fe40000000000 */
        /* <DEDUP_REMOVED lines=8> */
[----:B------:R-:W-:Y:S02]  /*0c20*/  SHF.R.U32.HI R14, RZ, R20, R3 ;  /* 0x00000014ff0e7219 */ /* 0x000fe40000011603 */
[----:B------:R-:W-:Y:S02]  /*0c30*/  SEL R18, R21, R15, P2 ;  /* 0x0000000f15127207 */ /* 0x000fe40001000000 */
[----:B------:R-:W-:Y:S02]  /*0c40*/  IADD3 R15, PT, PT, R14, -0x1, RZ ;  /* 0xffffffff0e0f7810 */ /* 0x000fe40007ffe0ff */
[----:B------:R-:W-:-:S02]  /*0c50*/  SHF.R.S64 R19, R19, 0x1b, R18 ;  /* 0x0000001b13137819 */ /* 0x000fc40000001012 */
[----:B------:R-:W-:Y:S02]  /*0c60*/  LOP3.LUT P1, R20, R15, RZ, R4, 0xa0, !PT ;  /* 0x000000ff0f147212 */ /* 0x000fe4000782a004 */
[----:B------:R-:W-:-:S03]  /*0c70*/  LEA.HI R19, P2, R18, R19, RZ, 0x1 ;  /* 0x0000001312137211 */ /* 0x000fc600078508ff */
[----:B------:R-:W-:Y:S01]  /*0c80*/  IMAD.IADD R21, R5, 0x1, -R20 ;  /* 0x0000000105157824 */ /* 0x000fe200078e0a14 */
[----:B------:R-:W-:Y:S01]  /*0c90*/  LEA.HI.X.SX32 R15, R18, RZ, 0x5, P2 ;  /* 0x000000ff120f7211 */ /* 0x000fe200010f2eff */
[----:B------:R-:W-:-:S03]  /*0ca0*/  IMAD.WIDE.U32 R16, R19, -0x1c000001, R16 ;  /* 0xe3ffffff13107825 */ /* 0x000fc600078e0010 */
[----:B------:R-:W-:Y:S01]  /*0cb0*/  LEA R21, R21, UR4, 0x3 ;  /* 0x0000000415157c11 */ /* 0x000fe2000f8e18ff */
[----:B------:R-:W-:-:S04]  /*0cc0*/  IMAD R15, R15, -0x1c000001, RZ ;  /* 0xe3ffffff0f0f7824 */ /* 0x000fc800078e02ff */
[----:B------:R-:W-:Y:S01]  /*0cd0*/  IMAD R25, R14, 0x8, R21 ;  /* 0x000000080e197824 */ /* 0x000fe200078e0215 */
[----:B------:R-:W-:Y:S01]  /*0ce0*/  IADD3 R15, PT, PT, R17, -R19, R15 ;  /* 0x80000013110f7210 */ /* 0x000fe20007ffe00f */
[----:B------:R-:W-:-:S05]  /*0cf0*/  IMAD.MOV.U32 R14, RZ, RZ, R16 ;  /* 0x000000ffff0e7224 */ /* 0x000fca00078e0010 */
[----:B------:R0:W-:Y:S01]  /*0d00*/  STS.64 [R24], R14 ;  /* 0x0000000e18007388 */ /* 0x0001e20000000a00 */
[----:B------:R-:W-:Y:S05]  /*0d10*/  @!P0 BRA `(.L_x_5) ;  /* 0x0000000000708947 */ /* 0x000fea0003800000 */
[----:B------:R-:W1:Y:S01]  /*0d20*/  LDC.64 R18, c[0x0][0x388] ;  /* 0x0000e200ff127b82 */ /* 0x000e620000000a00 */
[----:B------:R-:W-:-:S04]  /*0d30*/  SHF.L.U32 R22, R22, R10, RZ ;  /* 0x0000000a16167219 */ /* 0x000fc800000006ff */
[----:B------:R-:W-:-:S05]  /*0d40*/  SHF.L.U32 R27, R22, R9, RZ ;  /* 0x00000009161b7219 */ /* 0x000fca00000006ff */
[----:B-1----:R-:W-:-:S05]  /*0d50*/  IMAD.WIDE.U32 R26, R27, 0x8, R18 ;  /* 0x000000081b1a7825 */ /* 0x002fca00078e0012 */
[----:B------:R-:W2:Y:S02]  /*0d60*/  LDG.E.64 R18, desc[UR8][R26.64] ;  /* 0x000000081a127981 */ /* 0x000ea4000c1e1b00 */
[-C--:B--2---:R-:W-:Y:S02]  /*0d70*/  IMAD R17, R15, R18.reuse, RZ ;  /* 0x000000120f117224 */ /* 0x084fe400078e02ff */
[----:B0-----:R-:W-:-:S04]  /*0d80*/  IMAD.WIDE.U32 R14, R16, R18, RZ ;  /* 0x00000012100e7225 */ /* 0x001fc800078e00ff */
        /* <DEDUP_REMOVED lines=21> */
.L_x_5:
[----:B------:R-:W-:Y:S05]  /*0ee0*/  BSYNC.RECONVERGENT B0 ;  /* 0x0000000000007941 */ /* 0x000fea0003800200 */
.L_x_4:
[----:B------:R-:W-:Y:S06]  /*0ef0*/  BAR.SYNC.DEFER_BLOCKING 0x0 ;  /* 0x0000000000007b1d */ /* 0x000fec0000010000 */
[----:B------:R-:W-:Y:S01]  /*0f00*/  BSSY.RECONVERGENT B0, `(.L_x_6) ;  /* 0x0000051000007945 */ /* 0x000fe20003800200 */
[----:B------:R-:W-:Y:S04]  /*0f10*/  LDS.64 R26, [R21] ;  /* 0x00000000151a7984 */ /* 0x000fe80000000a00 */
[----:B01----:R-:W0:Y:S02]  /*0f20*/  LDS.64 R14, [R25] ;  /* 0x00000000190e7984 */ /* 0x003e240000000a00 */
[----:B0-----:R-:W-:-:S05]  /*0f30*/  IADD3 R14, P0, PT, R26, R14, RZ ;  /* 0x0000000e1a0e7210 */ /* 0x001fca0007f1e0ff */
[----:B------:R-:W-:Y:S02]  /*0f40*/  IMAD.X R15, R27, 0x1, R15, P0 ;  /* 0x000000011b0f7824 */ /* 0x000fe400000e060f */
[----:B------:R-:W-:-:S03]  /*0f50*/  IMAD.WIDE.U32 R22, R14, -0x7829cba9, RZ ;  /* 0x87d634570e167825 */ /* 0x000fc600078e00ff */
[C---:B------:R-:W-:Y:S01]  /*0f60*/  ISETP.LT.AND P2, PT, R15.reuse, RZ, PT ;  /* 0x000000ff0f00720c */ /* 0x040fe20003f41270 */
[----:B------:R-:W-:-:S04]  /*0f70*/  IMAD.WIDE.U32 R18, R15, -0x7829cba9, RZ ;  /* 0x87d634570f127825 */ /* 0x000fc800078e00ff */
[----:B------:R-:W-:-:S04]  /*0f80*/  IMAD.WIDE.U32 R18, P0, R14, 0x49249246, R18 ;  /* 0x492492460e127825 */ /* 0x000fc80007800012 */
[----:B------:R-:W-:Y:S01]  /*0f90*/  IMAD.MOV.U32 R16, RZ, RZ, R19 ;  /* 0x000000ffff107224 */ /* 0x000fe200078e0013 */
[----:B------:R-:W-:Y:S02]  /*0fa0*/  IADD3.X R17, PT, PT, RZ, RZ, RZ, P0, !PT ;  /* 0x000000ffff117210 */ /* 0x000fe400007fe4ff */
[----:B------:R-:W-:-:S05]  /*0fb0*/  IADD3 RZ, P0, PT, R23, R18, RZ ;  /* 0x0000001217ff7210 */ /* 0x000fca0007f1e0ff */
        /* <DEDUP_REMOVED lines=22> */
[----:B------:R-:W-:Y:S01]  /*1120*/  IMAD.MOV.U32 R16, RZ, RZ, R19 ;  /* 0x000000ffff107224 */ /* 0x000fe200078e0013 */
[----:B------:R-:W-:-:S03]  /*1130*/  SHF.R.U32.HI R23, RZ, R22, R3 ;  /* 0x00000016ff177219 */ /* 0x000fc60000011603 */
[----:B------:R-:W-:-:S03]  /*1140*/  IMAD.WIDE.U32.X R16, R15, 0x49249246, R16, P0 ;  /* 0x492492460f107825 */ /* 0x000fc600000e0410 */
[----:B------:R-:W-:-:S04]  /*1150*/  IADD3 R19, P0, PT, R16, 0x7829cba9, RZ ;  /* 0x7829cba910137810 */ /* 0x000fc80007f1e0ff */
[----:B------:R-:W-:Y:S02]  /*1160*/  IADD3.X R21, PT, PT, R17, -0x49249247, RZ, P0, !PT ;  /* 0xb6db6db911157810 */ /* 0x000fe400007fe4ff */
[----:B------:R-:W-:Y:S02]  /*1170*/  SEL R19, R19, R16, P2 ;  /* 0x0000001013137207 */ /* 0x000fe40001000000 */
[----:B------:R-:W-:Y:S01]  /*1180*/  SEL R16, R21, R17, P2 ;  /* 0x0000001115107207 */ /* 0x000fe20001000000 */
[----:B------:R-:W-:-:S03]  /*1190*/  VIADD R17, R23, 0xffffffff ;  /* 0xffffffff17117836 */ /* 0x000fc60000000000 */
[----:B------:R-:W-:-:S04]  /*11a0*/  SHF.R.S64 R19, R19, 0x1b, R16 ;  /* 0x0000001b13137819 */ /* 0x000fc80000001010 */
[----:B------:R-:W-:-:S04]  /*11b0*/  LEA.HI R19, P0, R16, R19, RZ, 0x1 ;  /* 0x0000001310137211 */ /* 0x000fc800078108ff */
[----:B------:R-:W-:Y:S01]  /*11c0*/  LEA.HI.X.SX32 R16, R16, RZ, 0x5, P0 ;  /* 0x000000ff10107211 */ /* 0x000fe200000f2eff */
[----:B------:R-:W-:Y:S01]  /*11d0*/  IMAD.WIDE.U32 R14, R19, -0x1c000001, R14 ;  /* 0xe3ffffff130e7825 */ /* 0x000fe200078e000e */
[----:B------:R-:W-:-:S03]  /*11e0*/  LOP3.LUT P0, R24, R17, RZ, R4, 0xa0, !PT ;  /* 0x000000ff11187212 */ /* 0x000fc6000780a004 */
[----:B------:R-:W-:Y:S02]  /*11f0*/  IMAD R16, R16, -0x1c000001, RZ ;  /* 0xe3ffffff10107824 */ /* 0x000fe400078e02ff */
[----:B------:R-:W-:-:S03]  /*1200*/  IMAD.MOV.U32 R18, RZ, RZ, R14 ;  /* 0x000000ffff127224 */ /* 0x000fc600078e000e */
[----:B------:R-:W-:-:S05]  /*1210*/  IADD3 R19, PT, PT, R15, -R19, R16 ;  /* 0x800000130f137210 */ /* 0x000fca0007ffe010 */
[----:B------:R0:W-:Y:S01]  /*1220*/  STS.64 [R25], R18 ;  /* 0x0000001219007388 */ /* 0x0001e20000000a00 */
[----:B------:R-:W-:Y:S05]  /*1230*/  @!P1 BRA `(.L_x_7) ;  /* 0x0000000000749947 */ /* 0x000fea0003800000 */
[----:B------:R-:W1:Y:S01]  /*1240*/  LDC.64 R16, c[0x0][0x388] ;  /* 0x0000e200ff107b82 */ /* 0x000e620000000a00 */
[----:B------:R-:W-:-:S05]  /*1250*/  VIADD R15, R10, 0x1 ;  /* 0x000000010a0f7836 */ /* 0x000fca0000000000 */
[----:B------:R-:W-:-:S04]  /*1260*/  SHF.L.U32 R20, R20, R15, RZ ;  /* 0x0000000f14147219 */ /* 0x000fc800000006ff */
[----:B------:R-:W-:-:S05]  /*1270*/  SHF.L.U32 R27, R20, R9, RZ ;  /* 0x00000009141b7219 */ /* 0x000fca00000006ff */
[----:B-1----:R-:W-:-:S05]  /*1280*/  IMAD.WIDE.U32 R26, R27, 0x8, R16 ;  /* 0x000000081b1a7825 */ /* 0x002fca00078e0010 */
[----:B------:R-:W0:Y:S02]  /*1290*/  LDG.E.64 R16, desc[UR8][R26.64] ;  /* 0x000000081a107981 */ /* 0x000e24000c1e1b00 */
[-C--:B0-----:R-:W-:Y:S02]  /*12a0*/  IMAD R19, R19, R16.reuse, RZ ;  /* 0x0000001013137224 */ /* 0x081fe400078e02ff */
[----:B------:R-:W-:-:S04]  /*12b0*/  IMAD.WIDE.U32 R20, R14, R16, RZ ;  /* 0x000000100e147225 */ /* 0x000fc800078e00ff */
[----:B------:R-:W-:Y:S02]  /*12c0*/  IMAD R19, R17, R14, R19 ;  /* 0x0000000e11137224 */ /* 0x000fe400078e0213 */
[----:B------:R-:W-:-:S03]  /*12d0*/  IMAD.WIDE.U32 R16, R20, -0x7829cba9, RZ ;  /* 0x87d6345714107825 */ /* 0x000fc600078e00ff */
[----:B------:R-:W-:-:S04]  /*12e0*/  IADD3 R21, PT, PT, R21, R19, RZ ;  /* 0x0000001315157210 */ /* 0x000fc80007ffe0ff */
        /* <DEDUP_REMOVED lines=18> */
.L_x_7:
[----:B------:R-:W-:Y:S05]  /*1410*/  BSYNC.RECONVERGENT B0 ;  /* 0x0000000000007941 */ /* 0x000fea0003800200 */
.L_x_6:
[----:B------:R-:W-:Y:S01]  /*1420*/  BAR.SYNC.DEFER_BLOCKING 0x0 ;  /* 0x0000000000007b1d */ /* 0x000fe20000010000 */
[----:B------:R-:W-:Y:S02]  /*1430*/  IMAD.IADD R26, R5, 0x1, -R24 ;  /* 0x00000001051a7824 */ /* 0x000fe400078e0a18 */
[----:B------:R-:W-:-:S03]  /*1440*/  VIADD R11, R11, 0x4 ;  /* 0x000000040b0b7836 */ /* 0x000fc60000000000 */
[----:B------:R-:W-:Y:S01]  /*1450*/  LEA R26, R26, UR4, 0x3 ;  /* 0x000000041a1a7c11 */ /* 0x000fe2000f8e18ff */
[----:B------:R-:W-:Y:S04]  /*1460*/  BSSY.RECONVERGENT B0, `(.L_x_8) ;  /* 0x000004e000007945 */ /* 0x000fe80003800200 */
[----:B------:R-:W-:Y:S01]  /*1470*/  IMAD R23, R23, 0x8, R26 ;  /* 0x0000000817177824 */ /* 0x000fe200078e021a */
[----:B------:R-:W-:Y:S04]  /*1480*/  LDS.64 R20, [R26] ;  /* 0x000000001a147984 */ /* 0x000fe80000000a00 */
[----:B-1----:R-:W1:Y:S02]  /*1490*/  LDS.64 R14, [R23] ;  /* 0x00000000170e7984 */ /* 0x002e640000000a00 */
[----:B-1----:R-:W-:-:S05]  /*14a0*/  IADD3 R14, P1, PT, R20, R14, RZ ;  /* 0x0000000e140e7210 */ /* 0x002fca0007f3e0ff */
[----:B------:R-:W-:Y:S02]  /*14b0*/  IMAD.X R15, R21, 0x1, R15, P1 ;  /* 0x00000001150f7824 */ /* 0x000fe400008e060f */
[----:B------:R-:W-:-:S04]  /*14c0*/  IMAD.WIDE.U32 R16, R14, -0x7829cba9, RZ ;  /* 0x87d634570e107825 */ /* 0x000fc800078e00ff */
[----:B0-----:R-:W-:-:S04]  /*14d0*/  IMAD.WIDE.U32 R18, R15, -0x7829cba9, RZ ;  /* 0x87d634570f127825 */ /* 0x001fc800078e00ff */
[----:B------:R-:W-:-:S04]  /*14e0*/  IMAD.WIDE.U32 R18, P1, R14, 0x49249246, R18 ;  /* 0x492492460e127825 */ /* 0x000fc80007820012 */
[----:B------:R-:W-:Y:S01]  /*14f0*/  IMAD.MOV.U32 R16, RZ, RZ, R19 ;  /* 0x000000ffff107224 */ /* 0x000fe200078e0013 */
[----:B------:R-:W-:Y:S01]  /*1500*/  IADD3 RZ, P2, PT, R17, R18, RZ ;  /* 0x0000001211ff7210 */ /* 0x000fe20007f5e0ff */
[----:B------:R-:W-:-:S04]  /*1510*/  IMAD.X R17, RZ, RZ, RZ, P1 ;  /* 0x000000ffff117224 */ /* 0x000fc800008e06ff */
        /* <DEDUP_REMOVED lines=31> */
[----:B------:R-:W-:Y:S01]  /*1710*/  IMAD.WIDE.U32 R16, R19, -0x1c000001, R14 ;  /* 0xe3ffffff13107825 */ /* 0x000fe200078e000e */
[----:B------:R-:W-:-:S03]  /*1720*/  ISETP.NE.AND P1, PT, R11, RZ, PT ;  /* 0x000000ff0b00720c */ /* 0x000fc60003f25270 */
[----:B------:R-:W-:-:S05]  /*1730*/  IMAD R18, R18, -0x1c000001, RZ ;  /* 0xe3ffffff12127824 */ /* 0x000fca00078e02ff */
        /* <DEDUP_REMOVED lines=32> */
.L_x_9:
[----:B------:R-:W-:Y:S05]  /*1940*/  BSYNC.RECONVERGENT B0 ;  /* 0x0000000000007941 */ /* 0x000fea0003800200 */
.L_x_8:
[----:B------:R-:W-:Y:S01]  /*1950*/  BAR.SYNC.DEFER_BLOCKING 0x0 ;  /* 0x0000000000007b1d */ /* 0x000fe20000010000 */
[----:B------:R-:W-:-:S05]  /*1960*/  VIADD R10, R10, 0x4 ;  /* 0x000000040a0a7836 */ /* 0x000fca0000000000 */
[----:B------:R-:W-:Y:S05]  /*1970*/  @P1 BRA `(.L_x_10) ;  /* 0xffffffe800941947 */ /* 0x000fea000383ffff */
.L_x_1:
[----:B------:R-:W2:Y:S02]  /*1980*/  LDCU UR5, c[0x0][0x3a0] ;  /* 0x00007400ff0577ac */ /* 0x000ea40008000800 */
[----:B--2---:R-:W-:-:S04]  /*1990*/  ULOP3.LUT UR5, UR5, 0x3, URZ, 0xc0, !UPT ;  /* 0x0000000305057892 */ /* 0x004fc8000f8ec0ff */
[----:B------:R-:W-:-:S09]  /*19a0*/  UISETP.NE.AND UP0, UPT, UR5, URZ, UPT ;  /* 0x000000ff0500728c */ /* 0x000fd2000bf05270 */
[----:B------:R-:W-:Y:S05]  /*19b0*/  BRA.U !UP0, `(.L_x_0) ;  /* 0x0000000508687547 */ /* 0x000fea000b800000 */
[----:B------:R-:W-:-:S12]  /*19c0*/  UIADD3 UR5, UPT, UPT, -UR5, URZ, URZ ;  /* 0x000000ff05057290 */ /* 0x000fd8000fffe1ff */
.L_x_13:
[----:B01----:R-:W-:Y:S01]  /*19d0*/  SHF.R.U32.HI R23, RZ, R8, R3 ;  /* 0x00000008ff177219 */ /* 0x003fe20000011603 */
[----:B------:R-:W-:Y:S01]  /*19e0*/  UIADD3 UR5, UPT, UPT, UR5, 0x1, URZ ;  /* 0x0000000105057890 */ /* 0x000fe2000fffe0ff */
[----:B------:R-:W-:Y:S02]  /*19f0*/  BSSY.RECONVERGENT B0, `(.L_x_11) ;  /* 0x0000053000007945 */ /* 0x000fe40003800200 */
[----:B------:R-:W-:Y:S01]  /*1a00*/  IADD3 R11, PT, PT, R23, -0x1, RZ ;  /* 0xffffffff170b7810 */ /* 0x000fe20007ffe0ff */
[----:B------:R-:W-:-:S03]  /*1a10*/  UISETP.NE.AND UP0, UPT, UR5, URZ, UPT ;  /* 0x000000ff0500728c */ /* 0x000fc6000bf05270 */
        /* <DEDUP_REMOVED lines=80> */
.L_x_12:
[----:B------:R-:W-:Y:S05]  /*1f20*/  BSYNC.RECONVERGENT B0 ;  /* 0x0000000000007941 */ /* 0x000fea0003800200 */
.L_x_11:
[----:B------:R-:W-:Y:S01]  /*1f30*/  BAR.SYNC.DEFER_BLOCKING 0x0 ;  /* 0x0000000000007b1d */ /* 0x000fe20000010000 */
[----:B------:R-:W-:-:S05]  /*1f40*/  VIADD R8, R8, 0x1 ;  /* 0x0000000108087836 */ /* 0x000fca0000000000 */
[----:B------:R-:W-:Y:S05]  /*1f50*/  BRA.U UP0, `(.L_x_13) ;  /* 0xfffffff9009c7547 */ /* 0x000fea000b83ffff */
.L_x_0:
[----:B------:R-:W2:Y:S01]  /*1f60*/  LDCU UR5, c[0x0][0x3a0] ;  /* 0x00007400ff0577ac */ /* 0x000ea20008000800 */
[----:B0-----:R-:W-:Y:S01]  /*1f70*/  IMAD.MOV.U32 R9, RZ, RZ, RZ ;  /* 0x000000ffff097224 */ /* 0x001fe200078e00ff */
[----:B------:R-:W2:Y:S02]  /*1f80*/  LDCU.64 UR6, c[0x0][0x398] ;  /* 0x00007300ff0677ac */ /* 0x000ea40008000a00 */
[----:B--2---:R-:W-:-:S04]  /*1f90*/  UIADD3 UR4, UPT, UPT, UR7, 0x1, -UR5 ;  /* 0x0000000107047890 */ /* 0x004fc8000fffe805 */
[----:B------:R-:W-:-:S04]  /*1fa0*/  USHF.R.U32.HI UR4, URZ, UR4, UR6 ;  /* 0x00000004ff047299 */ /* 0x000fc80008011606 */
[----:B------:R-:W-:-:S06]  /*1fb0*/  USHF.R.U32.HI UR4, URZ, UR5, UR4 ;  /* 0x00000005ff047299 */ /* 0x000fcc0008011604 */
[----:B------:R-:W-:Y:S01]  /*1fc0*/  IMAD R3, R2, UR4, RZ ;  /* 0x0000000402037c24 */ /* 0x000fe2000f8e02ff */
[----:B------:R-:W-:-:S04]  /*1fd0*/  MOV R2, 0x1 ;  /* 0x0000000100027802 */ /* 0x000fc80000000f00 */
[----:B------:R-:W-:-:S13]  /*1fe0*/  ISETP.NE.AND P0, PT, R3, RZ, PT ;  /* 0x000000ff0300720c */ /* 0x000fda0003f05270 */
[----:B------:R-:W-:Y:S05]  /*1ff0*/  @!P0 BRA `(.L_x_14) ;  /* 0x0000000000908947 */ /* 0x000fea0003800000 */
[----:B-1----:R-:W0:Y:S01]  /*2000*/  LDC.64 R10, c[0x0][0x390] ;  /* 0x0000e400ff0a7b82 */ /* 0x002e220000000a00 */
[----:B------:R-:W-:Y:S02]  /*2010*/  IMAD.MOV.U32 R4, RZ, RZ, R3 ;  /* 0x000000ffff047224 */ /* 0x000fe400078e0003 */
[----:B------:R-:W-:Y:S02]  /*2020*/  IMAD.MOV.U32 R2, RZ, RZ, 0x1 ;  /* 0x00000001ff027424 */ /* 0x000fe400078e00ff */
[----:B------:R-:W-:Y:S02]  /*2030*/  IMAD.MOV.U32 R9, RZ, RZ, RZ ;  /* 0x000000ffff097224 */ /* 0x000fe400078e00ff */
[----:B------:R-:W-:-:S07]  /*2040*/  IMAD.MOV.U32 R15, RZ, RZ, RZ ;  /* 0x000000ffff0f7224 */ /* 0x000fce00078e00ff */
.L_x_16:
[C---:B------:R-:W-:Y:S02]  /*2050*/  LOP3.LUT R3, R4.reuse, 0x1, RZ, 0xc0, !PT ;  /* 0x0000000104037812 */ /* 0x040fe400078ec0ff */
[----:B------:R-:W-:Y:S02]  /*2060*/  ISETP.GT.U32.AND P0, PT, R4, 0x1, PT ;  /* 0x000000010400780c */ /* 0x000fe40003f04070 */
[----:B------:R-:W-:Y:S02]  /*2070*/  ISETP.NE.U32.AND P1, PT, R3, 0x1, PT ;  /* 0x000000010300780c */ /* 0x000fe40003f25070 */
[----:B------:R-:W-:-:S11]  /*2080*/  SHF.R.U32.HI R4, RZ, 0x1, R4 ;  /* 0x00000001ff047819 */ /* 0x000fd60000011604 */
[----:B------:R-:W-:Y:S05]  /*2090*/  @P1 BRA `(.L_x_15) ;  /* 0x0000000000601947 */ /* 0x000fea0003800000 */
[----:B0-----:R-:W-:-:S06]  /*20a0*/  IMAD.WIDE.U32 R16, R15, 0x8, R10 ;  /* 0x000000080f107825 */ /* 0x001fcc00078e000a */
[----:B------:R-:W2:Y:S02]  /*20b0*/  LDG.E.64 R16, desc[UR8][R16.64] ;  /* 0x0000000810107981 */ /* 0x000ea4000c1e1b00 */
[-C--:B--2---:R-:W-:Y:S02]  /*20c0*/  IMAD R8, R17, R2.reuse, RZ ;  /* 0x0000000211087224 */ /* 0x084fe400078e02ff */
[----:B------:R-:W-:-:S04]  /*20d0*/  IMAD.WIDE.U32 R2, R16, R2, RZ ;  /* 0x0000000210027225 */ /* 0x000fc800078e00ff */
[----:B------:R-:W-:-:S04]  /*20e0*/  IMAD R9, R16, R9, R8 ;  /* 0x0000000910097224 */ /* 0x000fc800078e0208 */
[----:B------:R-:W-:-:S04]  /*20f0*/  IMAD.IADD R3, R3, 0x1, R9 ;  /* 0x0000000103037824 */ /* 0x000fc800078e0209 */
[C---:B------:R-:W-:Y:S01]  /*2100*/  IMAD.WIDE.U32 R8, R3.reuse, -0x7829cba9, RZ ;  /* 0x87d6345703087825 */ /* 0x040fe200078e00ff */
[----:B------:R-:W-:-:S03]  /*2110*/  ISETP.LT.AND P2, PT, R3, RZ, PT ;  /* 0x000000ff0300720c */ /* 0x000fc60003f41270 */
[----:B------:R-:W-:-:S04]  /*2120*/  IMAD.WIDE.U32 R18, P1, R2, 0x49249246, R8 ;  /* 0x4924924602127825 */ /* 0x000fc80007820008 */
[----:B------:R-:W-:Y:S01]  /*2130*/  IMAD.WIDE.U32 R8, R2, -0x7829cba9, RZ ;  /* 0x87d6345702087825 */ /* 0x000fe200078e00ff */
[----:B------:R-:W-:-:S03]  /*2140*/  IADD3.X R21, PT, PT, RZ, RZ, RZ, P1, !PT ;  /* 0x000000ffff157210 */ /* 0x000fc60000ffe4ff */
[----:B------:R-:W-:Y:S01]  /*2150*/  IMAD.MOV.U32 R20, RZ, RZ, R19 ;  /* 0x000000ffff147224 */ /* 0x000fe200078e0013 */
        /* <DEDUP_REMOVED lines=11> */
[----:B------:R-:W-:-:S07]  /*2210*/  IADD3 R9, PT, PT, R3, -R9, R8 ;  /* 0x8000000903097210 */ /* 0x000fce0007ffe008 */
.L_x_15:
[----:B------:R-:W-:Y:S01]  /*2220*/  VIADD R15, R15, 0x1 ;  /* 0x000000010f0f7836 */ /* 0x000fe20000000000 */
[----:B------:R-:W-:Y:S06]  /*2230*/  @P0 BRA `(.L_x_16) ;  /* 0xfffffffc00840947 */ /* 0x000fec000383ffff */
.L_x_14:
[----:B------:R-:W2:Y:S01]  /*2240*/  LDCU UR4, c[0x0][0x3a0] ;  /* 0x00007400ff0477ac */ /* 0x000ea20008000800 */
[----:B------:R-:W3:Y:S01]  /*2250*/  BREV R3, R5 ;  /* 0x0000000500037301 */ /* 0x000ee20000000000 */
[----:B------:R-:W-:Y:S01]  /*2260*/  BSSY.RECONVERGENT B0, `(.L_x_17) ;  /* 0x000003b000007945 */ /* 0x000fe20003800200 */
[----:B------:R-:W-:Y:S01]  /*2270*/  IMAD.MOV.U32 R21, RZ, RZ, RZ ;  /* 0x000000ffff157224 */ /* 0x000fe200078e00ff */
[----:B--2---:R-:W-:-:S06]  /*2280*/  UIADD3 UR4, UPT, UPT, -UR4, 0x20, URZ ;  /* 0x0000002004047890 */ /* 0x004fcc000fffe1ff */
[----:B---3--:R-:W-:Y:S01]  /*2290*/  SHF.R.U32.HI R24, RZ, UR4, R3 ;  /* 0x00000004ff187c19 */ /* 0x008fe20008011603 */
[----:B------:R-:W-:-:S03]  /*22a0*/  IMAD.MOV.U32 R3, RZ, RZ, 0x1 ;  /* 0x00000001ff037424 */ /* 0x000fc600078e00ff */
[----:B------:R-:W-:-:S13]  /*22b0*/  ISETP.NE.AND P0, PT, R24, RZ, PT ;  /* 0x000000ff1800720c */ /* 0x000fda0003f05270 */
[----:B------:R-:W-:Y:S05]  /*22c0*/  @!P0 BRA `(.L_x_18) ;  /* 0x0000000000d08947 */ /* 0x000fea0003800000 */
[----:B------:R-:W-:Y:S01]  /*22d0*/  IMAD.MOV.U32 R3, RZ, RZ, 0x1 ;  /* 0x00000001ff037424 */ /* 0x000fe200078e00ff */
[----:B------:R-:W-:Y:S01]  /*22e0*/  MOV R8, R2 ;  /* 0x0000000200087202 */ /* 0x000fe20000000f00 */
[----:B------:R-:W-:Y:S02]  /*22f0*/  IMAD.MOV.U32 R21, RZ, RZ, RZ ;  /* 0x000000ffff157224 */ /* 0x000fe400078e00ff */
[----:B------:R-:W-:-:S07]  /*2300*/  IMAD.MOV.U32 R4, RZ, RZ, R9 ;  /* 0x000000ffff047224 */ /* 0x000fce00078e0009 */
.L_x_21:
[-C--:B-1----:R-:W-:Y:S01]  /*2310*/  IMAD R15, R4, R8.reuse, RZ ;  /* 0x00000008040f7224 */ /* 0x082fe200078e02ff */
[----:B------:R-:W-:Y:S01]  /*2320*/  BSSY.RECONVERGENT B1, `(.L_x_19) ;  /* 0x000002b000017945 */ /* 0x000fe20003800200 */
[----:B0-----:R-:W-:-:S04]  /*2330*/  IMAD.WIDE.U32 R10, R8, R8, RZ ;  /* 0x00000008080a7225 */ /* 0x001fc800078e00ff */
[----:B------:R-:W-:Y:S02]  /*2340*/  IMAD R15, R8, R4, R15 ;  /* 0x00000004080f7224 */ /* 0x000fe400078e020f */
[----:B------:R-:W-:-:S04]  /*2350*/  IMAD.WIDE.U32 R16, R10, -0x7829cba9, RZ ;  /* 0x87d634570a107825 */ /* 0x000fc800078e00ff */
[----:B------:R-:W-:-:S04]  /*2360*/  IMAD.IADD R11, R11, 0x1, R15 ;  /* 0x000000010b0b7824 */ /* 0x000fc800078e020f */
[----:B------:R-:W-:-:S04]  /*2370*/  IMAD.WIDE.U32 R14, R11, -0x7829cba9, RZ ;  /* 0x87d634570b0e7825 */ /* 0x000fc800078e00ff */
[----:B------:R-:W-:-:S04]  /*2380*/  IMAD.WIDE.U32 R14, P0, R10, 0x49249246, R14 ;  /* 0x492492460a0e7825 */ /* 0x000fc8000780000e */
[----:B------:R-:W-:Y:S01]  /*2390*/  IMAD.X R19, RZ, RZ, RZ, P0 ;  /* 0x000000ffff137224 */ /* 0x000fe200000e06ff */
[----:B------:R-:W-:Y:S01]  /*23a0*/  IADD3 RZ, P0, PT, R17, R14, RZ ;  /* 0x0000000e11ff7210 */ /* 0x000fe20007f1e0ff */
[----:B------:R-:W-:Y:S01]  /*23b0*/  IMAD.MOV.U32 R18, RZ, RZ, R15 ;  /* 0x000000ffff127224 */ /* 0x000fe200078e000f */
[----:B------:R-:W-:-:S03]  /*23c0*/  LOP3.LUT R14, R24, 0x1, RZ, 0xc0, !PT ;  /* 0x00000001180e7812 */ /* 0x000fc600078ec0ff */
[----:B------:R-:W-:Y:S01]  /*23d0*/  IMAD.WIDE.U32.X R18, R11, 0x49249246, R18, P0 ;  /* 0x492492460b127825 */ /* 0x000fe200000e0412 */
[----:B------:R-:W-:Y:S02]  /*23e0*/  ISETP.NE.U32.AND P1, PT, R14, 0x1, PT ;  /* 0x000000010e00780c */ /* 0x000fe40003f25070 */
[----:B------:R-:W-:Y:S02]  /*23f0*/  ISETP.GT.U32.AND P0, PT, R24, 0x1, PT ;  /* 0x000000011800780c */ /* 0x000fe40003f04070 */
[--C-:B------:R-:W-:Y:S02]  /*2400*/  SHF.R.U64 R15, R18, 0x1b, R19.reuse ;  /* 0x0000001b120f7819 */ /* 0x100fe40000001213 */
[----:B------:R-:W-:Y:S02]  /*2410*/  SHF.R.U32.HI R14, RZ, 0x1b, R19 ;  /* 0x0000001bff0e7819 */ /* 0x000fe40000011613 */
[----:B------:R-:W-:Y:S01]  /*2420*/  SHF.R.U32.HI R24, RZ, 0x1, R24 ;  /* 0x00000001ff187819 */ /* 0x000fe20000011618 */
[----:B------:R-:W-:-:S04]  /*2430*/  IMAD.WIDE.U32 R10, R15, -0x1c000001, R10 ;  /* 0xe3ffffff0f0a7825 */ /* 0x000fc800078e000a */
[----:B------:R-:W-:Y:S01]  /*2440*/  IMAD R14, R14, -0x1c000001, RZ ;  /* 0xe3ffffff0e0e7824 */ /* 0x000fe200078e02ff */
[----:B------:R-:W-:Y:S06]  /*2450*/  @P1 BRA `(.L_x_20) ;  /* 0x00000000005c1947 */ /* 0x000fec0003800000 */
[-C--:B------:R-:W-:Y:S02]  /*2460*/  IMAD R21, R21, R8.reuse, RZ ;  /* 0x0000000815157224 */ /* 0x080fe400078e02ff */
[----:B------:R-:W-:-:S04]  /*2470*/  IMAD.WIDE.U32 R16, R3, R8, RZ ;  /* 0x0000000803107225 */ /* 0x000fc800078e00ff */
[----:B------:R-:W-:-:S04]  /*2480*/  IMAD R21, R4, R3, R21 ;  /* 0x0000000304157224 */ /* 0x000fc800078e0215 */
[----:B------:R-:W-:Y:S02]  /*2490*/  IMAD.IADD R17, R17, 0x1, R21 ;  /* 0x0000000111117824 */ /* 0x000fe400078e0215 */
[----:B------:R-:W-:-:S03]  /*24a0*/  IMAD.WIDE.U32 R20, R16, -0x7829cba9, RZ ;  /* 0x87d6345710147825 */ /* 0x000fc600078e00ff */
[C---:B------:R-:W-:Y:S01]  /*24b0*/  ISETP.LT.AND P2, PT, R17.reuse, RZ, PT ;  /* 0x000000ff1100720c */ /* 0x040fe20003f41270 */
[----:B------:R-:W-:-:S04]  /*24c0*/  IMAD.WIDE.U32 R18, R17, -0x7829cba9, RZ ;  /* 0x87d6345711127825 */ /* 0x000fc800078e00ff */
[----:B------:R-:W-:-:S04]  /*24d0*/  IMAD.WIDE.U32 R18, P1, R16, 0x49249246, R18 ;  /* 0x4924924610127825 */ /* 0x000fc80007820012 */
[----:B------:R-:W-:Y:S01]  /*24e0*/  IMAD.X R23, RZ, RZ, RZ, P1 ;  /* 0x000000ffff177224 */ /* 0x000fe200008e06ff */
[----:B------:R-:W-:Y:S02]  /*24f0*/  IADD3 RZ, P1, PT, R21, R18, RZ ;  /* 0x0000001215ff7210 */ /* 0x000fe40007f3e0ff */
[----:B------:R-:W-:-:S05]  /*2500*/  MOV R22, R19 ;  /* 0x0000001300167202 */ /* 0x000fca0000000f00 */
        /* <DEDUP_REMOVED lines=11> */
[----:B------:R-:W-:-:S07]  /*25c0*/  IADD3 R21, PT, PT, R17, -R21, R4 ;  /* 0x8000001511157210 */ /* 0x000fce0007ffe004 */
.L_x_20:
[----:B------:R-:W-:Y:S05]  /*25d0*/  BSYNC.RECONVERGENT B1 ;  /* 0x0000000000017941 */ /* 0x000fea0003800200 */
.L_x_19:
[----:B------:R-:W-:Y:S01]  /*25e0*/  IADD3 R4, PT, PT, R11, -R15, R14 ;  /* 0x8000000f0b047210 */ /* 0x000fe20007ffe00e */
[----:B------:R-:W-:Y:S01]  /*25f0*/  IMAD.MOV.U32 R8, RZ, RZ, R10 ;  /* 0x000000ffff087224 */ /* 0x000fe200078e000a */
[----:B------:R-:W-:Y:S06]  /*2600*/  @P0 BRA `(.L_x_21) ;  /* 0xfffffffc00400947 */ /* 0x000fec000383ffff */
.L_x_18:
[----:B------:R-:W-:Y:S05]  /*2610*/  BSYNC.RECONVERGENT B0 ;  /* 0x0000000000007941 */ /* 0x000fea0003800200 */
.L_x_17:
[----:B------:R-:W-:Y:S01]  /*2620*/  VIADD R8, R5, 0x1 ;  /* 0x0000000105087836 */ /* 0x000fe20000000000 */
[----:B------:R-:W-:Y:S01]  /*2630*/  BSSY.RECONVERGENT B0, `(.L_x_22) ;  /* 0x0000035000007945 */ /* 0x000fe20003800200 */
[----:B------:R-:W-:Y:S02]  /*2640*/  IMAD.MOV.U32 R5, RZ, RZ, 0x1 ;  /* 0x00000001ff057424 */ /* 0x000fe400078e00ff */
[----:B-1----:R-:W-:Y:S02]  /*2650*/  IMAD.MOV.U32 R15, RZ, RZ, RZ ;  /* 0x000000ffff0f7224 */ /* 0x002fe400078e00ff */
[----:B------:R-:W1:Y:S02]  /*2660*/  BREV R8, R8 ;  /* 0x0000000800087301 */ /* 0x000e640000000000 */
[----:B-1----:R-:W-:-:S07]  /*2670*/  SHF.R.U32.HI R4, RZ, UR4, R8 ;  /* 0x00000004ff047c19 */ /* 0x002fce0008011608 */
.L_x_25:
[-C--:B------:R-:W-:Y:S01]  /*2680*/  IMAD R8, R9, R2.reuse, RZ ;  /* 0x0000000209087224 */ /* 0x080fe200078e02ff */
[----:B------:R-:W-:Y:S01]  /*2690*/  BSSY.RECONVERGENT B1, `(.L_x_23) ;  /* 0x000002b000017945 */ /* 0x000fe20003800200 */
[----:B0-----:R-:W-:-:S04]  /*26a0*/  IMAD.WIDE.U32 R10, R2, R2, RZ ;  /* 0x00000002020a7225 */ /* 0x001fc800078e00ff */
[----:B------:R-:W-:Y:S01]  /*26b0*/  IMAD R17, R2, R9, R8 ;  /* 0x0000000902117224 */ /* 0x000fe200078e0208 */
[----:B------:R-:W-:Y:S01]  /*26c0*/  LOP3.LUT R8, R4, 0x1, RZ, 0xc0, !PT ;  /* 0x0000000104087812 */ /* 0x000fe200078ec0ff */
[----:B------:R-:W-:-:S03]  /*26d0*/  IMAD.WIDE.U32 R18, R10, -0x7829cba9, RZ ;  /* 0x87d634570a127825 */ /* 0x000fc600078e00ff */
[----:B------:R-:W-:Y:S01]  /*26e0*/  ISETP.NE.U32.AND P1, PT, R8, 0x1, PT ;  /* 0x000000010800780c */ /* 0x000fe20003f25070 */
[----:B------:R-:W-:-:S04]  /*26f0*/  IMAD.IADD R11, R11, 0x1, R17 ;  /* 0x000000010b0b7824 */ /* 0x000fc800078e0211 */
[----:B------:R-:W-:-:S04]  /*2700*/  IMAD.WIDE.U32 R16, R11, -0x7829cba9, RZ ;  /* 0x87d634570b107825 */ /* 0x000fc800078e00ff */
[----:B------:R-:W-:-:S04]  /*2710*/  IMAD.WIDE.U32 R16, P0, R10, 0x49249246, R16 ;  /* 0x492492460a107825 */ /* 0x000fc80007800010 */
[----:B------:R-:W-:Y:S01]  /*2720*/  IMAD.MOV.U32 R22, RZ, RZ, R17 ;  /* 0x000000ffff167224 */ /* 0x000fe200078e0011 */
[----:B------:R-:W-:Y:S02]  /*2730*/  IADD3.X R23, PT, PT, RZ, RZ, RZ, P0, !PT ;  /* 0x000000ffff177210 */ /* 0x000fe400007fe4ff */
[----:B------:R-:W-:-:S05]  /*2740*/  IADD3 RZ, P0, PT, R19, R16, RZ ;  /* 0x0000001013ff7210 */ /* 0x000fca0007f1e0ff */
[----:B------:R-:W-:Y:S01]  /*2750*/  IMAD.WIDE.U32.X R22, R11, 0x49249246, R22, P0 ;  /* 0x492492460b167825 */ /* 0x000fe200000e0416 */
[----:B------:R-:W-:Y:S02]  /*2760*/  ISETP.GT.U32.AND P0, PT, R4, 0x1, PT ;  /* 0x000000010400780c */ /* 0x000fe40003f04070 */
[----:B------:R-:W-:Y:S02]  /*2770*/  SHF.R.U32.HI R4, RZ, 0x1, R4 ;  /* 0x00000001ff047819 */ /* 0x000fe40000011604 */
[--C-:B------:R-:W-:Y:S02]  /*2780*/  SHF.R.U64 R17, R22, 0x1b, R23.reuse ;  /* 0x0000001b16117819 */ /* 0x100fe40000001217 */
[----:B------:R-:W-:-:S03]  /*2790*/  SHF.R.U32.HI R8, RZ, 0x1b, R23 ;  /* 0x0000001bff087819 */ /* 0x000fc60000011617 */
[----:B------:R-:W-:-:S04]  /*27a0*/  IMAD.WIDE.U32 R10, R17, -0x1c000001, R10 ;  /* 0xe3ffffff110a7825 */ /* 0x000fc800078e000a */
[----:B------:R-:W-:Y:S01]  /*27b0*/  IMAD R8, R8, -0x1c000001, RZ ;  /* 0xe3ffffff08087824 */ /* 0x000fe200078e02ff */
[----:B------:R-:W-:Y:S06]  /*27c0*/  @P1 BRA `(.L_x_24) ;  /* 0x00000000005c1947 */ /* 0x000fec0003800000 */
[-C--:B------:R-:W-:Y:S02]  /*27d0*/  IMAD R16, R15, R2.reuse, RZ ;  /* 0x000000020f107224 */ /* 0x080fe400078e02ff */
[----:B------:R-:W-:-:S04]  /*27e0*/  IMAD.WIDE.U32 R14, R5, R2, RZ ;  /* 0x00000002050e7225 */ /* 0x000fc800078e00ff */
[----:B------:R-:W-:-:S04]  /*27f0*/  IMAD R5, R9, R5, R16 ;  /* 0x0000000509057224 */ /* 0x000fc800078e0210 */
[----:B------:R-:W-:-:S04]  /*2800*/  IMAD.IADD R15, R15, 0x1, R5 ;  /* 0x000000010f0f7824 */ /* 0x000fc800078e0205 */
[C---:B------:R-:W-:Y:S01]  /*2810*/  IMAD.WIDE.U32 R18, R15.reuse, -0x7829cba9, RZ ;  /* 0x87d634570f127825 */ /* 0x040fe200078e00ff */
[----:B------:R-:W-:-:S03]  /*2820*/  ISETP.LT.AND P2, PT, R15, RZ, PT ;  /* 0x000000ff0f00720c */ /* 0x000fc60003f41270 */
[----:B------:R-:W-:-:S04]  /*2830*/  IMAD.WIDE.U32 R22, P1, R14, 0x49249246, R18 ;  /* 0x492492460e167825 */ /* 0x000fc80007820012 */
[----:B------:R-:W-:-:S04]  /*2840*/  IMAD.WIDE.U32 R18, R14, -0x7829cba9, RZ ;  /* 0x87d634570e127825 */ /* 0x000fc800078e00ff */
        /* <DEDUP_REMOVED lines=15> */
.L_x_24:
[----:B------:R-:W-:Y:S05]  /*2940*/  BSYNC.RECONVERGENT B1 ;  /* 0x0000000000017941 */ /* 0x000fea0003800200 */
.L_x_23:
[----:B------:R-:W-:Y:S01]  /*2950*/  IADD3 R9, PT, PT, R11, -R17, R8 ;  /* 0x800000110b097210 */ /* 0x000fe20007ffe008 */
[----:B------:R-:W-:Y:S01]  /*2960*/  IMAD.MOV.U32 R2, RZ, RZ, R10 ;  /* 0x000000ffff027224 */ /* 0x000fe200078e000a */
[----:B------:R-:W-:Y:S06]  /*2970*/  @P0 BRA `(.L_x_25) ;  /* 0xfffffffc00400947 */ /* 0x000fec000383ffff */
[----:B------:R-:W-:Y:S05]  /*2980*/  BSYNC.RECONVERGENT B0 ;  /* 0x0000000000007941 */ /* 0x000fea0003800200 */
.L_x_22:
[----:B------:R-:W0:Y:S02]  /*2990*/  LDS.128 R8, [R0] ;  /* 0x0000000000087984 */ /* 0x000e240000000c00 */
[----:B0-----:R-:W-:Y:S02]  /*29a0*/  IMAD R4, R9, R3, RZ ;  /* 0x0000000309047224 */ /* 0x001fe400078e02ff */
[----:B------:R-:W-:Y:S02]  /*29b0*/  IMAD R11, R11, R5, RZ ;  /* 0x000000050b0b7224 */ /* 0x000fe400078e02ff */
[----:B------:R-:W-:-:S04]  /*29c0*/  IMAD.WIDE.U32 R2, R8, R3, RZ ;  /* 0x0000000308027225 */ /* 0x000fc800078e00ff */
[----:B------:R-:W-:Y:S02]  /*29d0*/  IMAD R9, R8, R21, R4 ;  /* 0x0000001508097224 */ /* 0x000fe400078e0204 */
[----:B------:R-:W-:-:S03]  /*29e0*/  IMAD.WIDE.U32 R4, R10, R5, RZ ;  /* 0x000000050a047225 */ /* 0x000fc600078e00ff */
[----:B------:R-:W-:Y:S01]  /*29f0*/  IADD3 R3, PT, PT, R3, R9, RZ ;  /* 0x0000000903037210 */ /* 0x000fe20007ffe0ff */
[----:B------:R-:W-:Y:S02]  /*2a00*/  IMAD R11, R10, R15, R11 ;  /* 0x0000000f0a0b7224 */ /* 0x000fe400078e020b */
[----:B------:R-:W-:-:S04]  /*2a10*/  IMAD.WIDE.U32 R16, R4, -0x7829cba9, RZ ;  /* 0x87d6345704107825 */ /* 0x000fc800078e00ff */
[----:B------:R-:W-:Y:S02]  /*2a20*/  IMAD.IADD R5, R5, 0x1, R11 ;  /* 0x0000000105057824 */ /* 0x000fe400078e020b */
[----:B------:R-:W-:-:S04]  /*2a30*/  IMAD.WIDE.U32 R8, R3, -0x7829cba9, RZ ;  /* 0x87d6345703087825 */ /* 0x000fc800078e00ff */
[----:B------:R-:W-:-:S04]  /*2a40*/  IMAD.WIDE.U32 R14, R5, -0x7829cba9, RZ ;  /* 0x87d63457050e7825 */ /* 0x000fc800078e00ff */
[----:B------:R-:W-:-:S04]  /*2a50*/  IMAD.WIDE.U32 R10, P0, R2, 0x49249246, R8 ;  /* 0x49249246020a7825 */ /* 0x000fc80007800008 */
[----:B------:R-:W-:-:S04]  /*2a60*/  IMAD.WIDE.U32 R8, R2, -0x7829cba9, RZ ;  /* 0x87d6345702087825 */ /* 0x000fc800078e00ff */
[----:B------:R-:W-:-:S04]  /*2a70*/  IMAD.WIDE.U32 R18, P1, R4, 0x49249246, R14 ;  /* 0x4924924604127825 */ /* 0x000fc8000782000e */
[----:B------:R-:W-:Y:S01]  /*2a80*/  IMAD.X R15, RZ, RZ, RZ, P0 ;  /* 0x000000ffff0f7224 */ /* 0x000fe200000e06ff */
[----:B------:R-:W-:Y:S01]  /*2a90*/  IADD3 RZ, P0, PT, R9, R10, RZ ;  /* 0x0000000a09ff7210 */ /* 0x000fe20007f1e0ff */
[----:B------:R-:W-:Y:S01]  /*2aa0*/  IMAD.X R21, RZ, RZ, RZ, P1 ;  /* 0x000000ffff157224 */ /* 0x000fe200008e06ff */
[----:B------:R-:W-:Y:S01]  /*2ab0*/  IADD3 RZ, P1, PT, R17, R18, RZ ;  /* 0x0000001211ff7210 */ /* 0x000fe20007f3e0ff */
[----:B------:R-:W-:Y:S02]  /*2ac0*/  IMAD.MOV.U32 R14, RZ, RZ, R11 ;  /* 0x000000ffff0e7224 */ /* 0x000fe400078e000b */
[----:B------:R-:W-:Y:S02]  /*2ad0*/  IMAD.MOV.U32 R20, RZ, RZ, R19 ;  /* 0x000000ffff147224 */ /* 0x000fe400078e0013 */
[C---:B------:R-:W-:Y:S01]  /*2ae0*/  IMAD.WIDE.U32.X R8, R3.reuse, 0x49249246, R14, P0 ;  /* 0x4924924603087825 */ /* 0x040fe200000e040e */
[----:B------:R-:W-:-:S03]  /*2af0*/  ISETP.LT.AND P0, PT, R3, RZ, PT ;  /* 0x000000ff0300720c */ /* 0x000fc60003f01270 */
[----:B------:R-:W-:Y:S01]  /*2b00*/  IMAD.WIDE.U32.X R10, R5, 0x49249246, R20, P1 ;  /* 0x49249246050a7825 */ /* 0x000fe200008e0414 */
[----:B------:R-:W-:Y:S02]  /*2b10*/  IADD3 R15, P2, PT, R8, 0x7829cba9, RZ ;  /* 0x7829cba9080f7810 */ /* 0x000fe40007f5e0ff */
[----:B------:R-:W-:Y:S02]  /*2b20*/  IADD3 R19, P1, PT, R10, 0x7829cba9, RZ ;  /* 0x7829cba90a137810 */ /* 0x000fe40007f3e0ff */
[----:B------:R-:W-:Y:S02]  /*2b30*/  IADD3.X R17, PT, PT, R9, -0x49249247, RZ, P2, !PT ;  /* 0xb6db6db909117810 */ /* 0x000fe400017fe4ff */
[----:B------:R-:W-:Y:S02]  /*2b40*/  ISETP.LT.AND P2, PT, R5, RZ, PT ;  /* 0x000000ff0500720c */ /* 0x000fe40003f41270 */
[----:B------:R-:W-:Y:S02]  /*2b50*/  IADD3.X R21, PT, PT, R11, -0x49249247, RZ, P1, !PT ;  /* 0xb6db6db90b157810 */ /* 0x000fe40000ffe4ff */
[----:B------:R-:W-:-:S02]  /*2b60*/  SEL R8, R15, R8, P0 ;  /* 0x000000080f087207 */ /* 0x000fc40000000000 */
[----:B------:R-:W-:Y:S02]  /*2b70*/  SEL R14, R17, R9, P0 ;  /* 0x00000009110e7207 */ /* 0x000fe40000000000 */
[----:B------:R-:W-:Y:S02]  /*2b80*/  SEL R9, R19, R10, P2 ;  /* 0x0000000a13097207 */ /* 0x000fe40001000000 */
[----:B------:R-:W-:Y:S02]  /*2b90*/  SEL R0, R21, R11, P2 ;  /* 0x0000000b15007207 */ /* 0x000fe40001000000 */
[----:B------:R-:W-:Y:S02]  /*2ba0*/  SHF.R.S64 R11, R8, 0x1b, R14 ;  /* 0x0000001b080b7819 */ /* 0x000fe4000000100e */
[----:B------:R-:W-:Y:S02]  /*2bb0*/  SHF.R.S64 R9, R9, 0x1b, R0 ;  /* 0x0000001b09097819 */ /* 0x000fe40000001000 */
[----:B------:R-:W-:-:S02]  /*2bc0*/  LEA.HI R11, P0, R14, R11, RZ, 0x1 ;  /* 0x0000000b0e0b7211 */ /* 0x000fc400078108ff */
[----:B------:R-:W-:Y:S02]  /*2bd0*/  LEA.HI R9, P1, R0, R9, RZ, 0x1 ;  /* 0x0000000900097211 */ /* 0x000fe400078308ff */
[----:B------:R-:W-:Y:S01]  /*2be0*/  LEA.HI.X.SX32 R8, R14, RZ, 0x5, P0 ;  /* 0x000000ff0e087211 */ /* 0x000fe200000f2eff */
[----:B------:R-:W-:Y:S01]  /*2bf0*/  IMAD.WIDE.U32 R2, R11, -0x1c000001, R2 ;  /* 0xe3ffffff0b027825 */ /* 0x000fe200078e0002 */
[----:B------:R-:W-:-:S03]  /*2c00*/  LEA.HI.X.SX32 R0, R0, RZ, 0x5, P1 ;  /* 0x000000ff00007211 */ /* 0x000fc600008f2eff */
[----:B------:R-:W-:Y:S02]  /*2c10*/  IMAD R8, R8, -0x1c000001, RZ ;  /* 0xe3ffffff08087824 */ /* 0x000fe400078e02ff */
[----:B------:R-:W-:-:S03]  /*2c20*/  IMAD.WIDE.U32 R4, R9, -0x1c000001, R4 ;  /* 0xe3ffffff09047825 */ /* 0x000fc600078e0004 */
[----:B------:R-:W-:Y:S01]  /*2c30*/  IADD3 R3, PT, PT, R3, -R11, R8 ;  /* 0x8000000b03037210 */ /* 0x000fe20007ffe008 */
[----:B------:R-:W-:-:S04]  /*2c40*/  IMAD R0, R0, -0x1c000001, RZ ;  /* 0xe3ffffff00007824 */ /* 0x000fc800078e02ff */
[----:B------:R-:W-:Y:S01]  /*2c50*/  STG.E.64 desc[UR8][R6.64], R2 ;  /* 0x0000000206007986 */ /* 0x000fe2000c101b08 */
[----:B------:R-:W-:-:S05]  /*2c60*/  IADD3 R5, PT, PT, R5, -R9, R0 ;  /* 0x8000000905057210 */ /* 0x000fca0007ffe000 */
[----:B------:R-:W-:Y:S01]  /*2c70*/  STG.E.64 desc[UR8][R12.64], R4 ;  /* 0x000000040c007986 */ /* 0x000fe2000c101b08 */
[----:B------:R-:W-:Y:S05]  /*2c80*/  EXIT ;  /* 0x000000000000794d */ /* 0x000fea0003800000 */
.L_x_26:
[----:B------:R-:W-:-:S00]  /*2c90*/  BRA `(.L_x_26) ;  /* 0xfffffffc00fc7947 */ /* 0x000fc0000383ffff */
[----:B------:R-:W-:-:S00]  /*2ca0*/  NOP ;  /* 0x0000000000007918 */ /* 0x000fc00000000000 */
        /* <DEDUP_REMOVED lines=13> */
.L_x_27:


//--------------------- .nv.shared._Z15SSIP_NTT_stage1PxS_S_jjjj --------------------------
	.section	.nv.shared._Z15SSIP_NTT_stage1PxS_S_jjjj,"aw",@nobits
	.sectionflags	@""
	.align	16
	.zero		1024


//--------------------- .nv.shared.reserved.0     --------------------------
	.section	.nv.shared.reserved.0,"aw",@nobits
	.weak		__nv_reservedSMEM_offset_0_alias
	.size		__nv_reservedSMEM_offset_0_alias, 0, 64
	.other		__nv_reservedSMEM_offset_0_alias,@"STO_CUDA_RESERVED_SHARED STV_DEFAULT"
__nv_reservedSMEM_offset_0_alias:
	.zero		0
	.zero		64


//--------------------- .nv.constant0._Z15SSIP_NTT_stage1PxS_S_jjjj --------------------------
	.section	.nv.constant0._Z15SSIP_NTT_stage1PxS_S_jjjj,"a",@progbits
	.sectionflags	@""
	.align	4
.nv.constant0._Z15SSIP_NTT_stage1PxS_S_jjjj:
	.zero		936


//--------------------- SYMBOLS --------------------------

	.type		.nv.reservedSmem.offset0,@object
	.size		.nv.reservedSmem.offset0,0x4
	.type		.nv.reservedSmem.cap,@object
	.size		.nv.reservedSmem.cap,0x4
